//
// Generated by NVIDIA NVVM Compiler
//
// Compiler Build ID: CL-36424714
// Cuda compilation tools, release 13.0, V13.0.88
// Based on NVVM 20.0.0
//

.version 9.0
.target sm_100
.address_size 64

	// .globl	compute_te_gpu
.func  (.param .align 16 .b8 func_retval0[16]) __internal_trig_reduction_slowpathd
(
	.param .b64 __internal_trig_reduction_slowpathd_param_0
)
;
.global .align 8 .b8 __cudart_i2opi_d[144] = {8, 93, 141, 31, 177, 95, 251, 107, 234, 146, 82, 138, 247, 57, 7, 61, 123, 241, 229, 235, 199, 186, 39, 117, 45, 234, 95, 158, 102, 63, 70, 79, 183, 9, 203, 39, 207, 126, 54, 109, 31, 109, 10, 90, 139, 17, 47, 239, 15, 152, 5, 222, 255, 151, 248, 31, 59, 40, 249, 189, 139, 95, 132, 156, 244, 57, 83, 131, 57, 214, 145, 57, 65, 126, 95, 180, 38, 112, 156, 233, 132, 68, 187, 46, 245, 53, 130, 232, 62, 167, 41, 177, 28, 235, 29, 254, 28, 146, 209, 9, 234, 46, 73, 6, 224, 210, 77, 66, 58, 110, 36, 183, 97, 197, 187, 222, 171, 99, 81, 254, 65, 144, 67, 60, 153, 149, 98, 219, 192, 221, 52, 245, 209, 87, 39, 252, 41, 21, 68, 78, 110, 131, 249, 162};
.global .align 16 .b8 __cudart_sin_cos_coeffs[128] = {70, 210, 176, 44, 241, 229, 90, 190, 146, 227, 172, 105, 227, 29, 199, 62, 161, 98, 219, 25, 160, 1, 42, 191, 24, 8, 17, 17, 17, 17, 129, 63, 84, 85, 85, 85, 85, 85, 197, 191, 0, 0, 0, 0, 0, 0, 0, 0, 0, 0, 0, 0, 0, 0, 0, 0, 100, 129, 253, 32, 131, 255, 168, 189, 40, 133, 239, 193, 167, 238, 33, 62, 217, 230, 6, 142, 79, 126, 146, 190, 233, 188, 221, 25, 160, 1, 250, 62, 71, 93, 193, 22, 108, 193, 86, 191, 81, 85, 85, 85, 85, 85, 165, 63, 0, 0, 0, 0, 0, 0, 224, 191, 0, 0, 0, 0, 0, 0, 240, 63};

.visible .entry compute_te_gpu(
	.param .u64 .ptr .align 1 compute_te_gpu_param_0,
	.param .u64 .ptr .align 1 compute_te_gpu_param_1,
	.param .u64 .ptr .align 1 compute_te_gpu_param_2,
	.param .u32 compute_te_gpu_param_3
)
{
	.reg .pred 	%p<9>;
	.reg .b32 	%r<35>;
	.reg .b64 	%rd<10>;
	.reg .b64 	%fd<63>;

	ld.param.u64 	%rd1, [compute_te_gpu_param_0];
	ld.param.u64 	%rd2, [compute_te_gpu_param_1];
	ld.param.u64 	%rd3, [compute_te_gpu_param_2];
	ld.param.u32 	%r12, [compute_te_gpu_param_3];
	mov.u32 	%r13, %ctaid.x;
	mov.u32 	%r14, %ntid.x;
	mov.u32 	%r15, %tid.x;
	mad.lo.s32 	%r1, %r13, %r14, %r15;
	setp.ge.s32 	%p1, %r1, %r12;
	@%p1 bra 	$L__BB0_11;
	setp.lt.s32 	%p2, %r1, 1;
	add.s32 	%r16, %r12, -1;
	setp.ge.s32 	%p3, %r1, %r16;
	mov.f64 	%fd62, 0d0000000000000000;
	or.pred  	%p4, %p2, %p3;
	@%p4 bra 	$L__BB0_10;
	cvta.to.global.u64 	%rd4, %rd1;
	mul.wide.u32 	%rd5, %r1, 8;
	add.s64 	%rd6, %rd4, %rd5;
	ld.global.f64 	%fd13, [%rd6];
	cvta.to.global.u64 	%rd7, %rd2;
	add.s64 	%rd8, %rd7, %rd5;
	ld.global.f64 	%fd14, [%rd8];
	ld.global.f64 	%fd15, [%rd8+8];
	sub.f64 	%fd16, %fd13, %fd15;
	abs.f64 	%fd17, %fd16;
	add.f64 	%fd18, %fd17, 0d3F50624DD2F1A9FC;
	sub.f64 	%fd19, %fd14, %fd15;
	abs.f64 	%fd20, %fd19;
	add.f64 	%fd21, %fd20, 0d3F50624DD2F1A9FC;
	div.rn.f64 	%fd59, %fd21, %fd18;
	{
	.reg .b32 %temp; 
	mov.b64 	{%temp, %r31}, %fd59;
	}
	{
	.reg .b32 %temp; 
	mov.b64 	{%r32, %temp}, %fd59;
	}
	setp.gt.s32 	%p5, %r31, 1048575;
	mov.b32 	%r33, -1023;
	@%p5 bra 	$L__BB0_4;
	mul.f64 	%fd59, %fd59, 0d4350000000000000;
	{
	.reg .b32 %temp; 
	mov.b64 	{%temp, %r31}, %fd59;
	}
	{
	.reg .b32 %temp; 
	mov.b64 	{%r32, %temp}, %fd59;
	}
	mov.b32 	%r33, -1077;
$L__BB0_4:
	add.s32 	%r19, %r31, -1;
	setp.gt.u32 	%p6, %r19, 2146435070;
	@%p6 bra 	$L__BB0_8;
	shr.u32 	%r22, %r31, 20;
	add.s32 	%r34, %r33, %r22;
	and.b32  	%r23, %r31, 1048575;
	or.b32  	%r24, %r23, 1072693248;
	mov.b64 	%fd60, {%r32, %r24};
	setp.lt.u32 	%p8, %r24, 1073127583;
	@%p8 bra 	$L__BB0_7;
	{
	.reg .b32 %temp; 
	mov.b64 	{%r25, %temp}, %fd60;
	}
	{
	.reg .b32 %temp; 
	mov.b64 	{%temp, %r26}, %fd60;
	}
	add.s32 	%r27, %r26, -1048576;
	mov.b64 	%fd60, {%r25, %r27};
	add.s32 	%r34, %r34, 1;
$L__BB0_7:
	add.f64 	%fd23, %fd60, 0dBFF0000000000000;
	add.f64 	%fd24, %fd60, 0d3FF0000000000000;
	rcp.approx.ftz.f64 	%fd25, %fd24;
	neg.f64 	%fd26, %fd24;
	fma.rn.f64 	%fd27, %fd26, %fd25, 0d3FF0000000000000;
	fma.rn.f64 	%fd28, %fd27, %fd27, %fd27;
	fma.rn.f64 	%fd29, %fd28, %fd25, %fd25;
	mul.f64 	%fd30, %fd23, %fd29;
	fma.rn.f64 	%fd31, %fd23, %fd29, %fd30;
	mul.f64 	%fd32, %fd31, %fd31;
	fma.rn.f64 	%fd33, %fd32, 0d3EB1380B3AE80F1E, 0d3ED0EE258B7A8B04;
	fma.rn.f64 	%fd34, %fd33, %fd32, 0d3EF3B2669F02676F;
	fma.rn.f64 	%fd35, %fd34, %fd32, 0d3F1745CBA9AB0956;
	fma.rn.f64 	%fd36, %fd35, %fd32, 0d3F3C71C72D1B5154;
	fma.rn.f64 	%fd37, %fd36, %fd32, 0d3F624924923BE72D;
	fma.rn.f64 	%fd38, %fd37, %fd32, 0d3F8999999999A3C4;
	fma.rn.f64 	%fd39, %fd38, %fd32, 0d3FB5555555555554;
	sub.f64 	%fd40, %fd23, %fd31;
	add.f64 	%fd41, %fd40, %fd40;
	neg.f64 	%fd42, %fd31;
	fma.rn.f64 	%fd43, %fd42, %fd23, %fd41;
	mul.f64 	%fd44, %fd29, %fd43;
	mul.f64 	%fd45, %fd32, %fd39;
	fma.rn.f64 	%fd46, %fd45, %fd31, %fd44;
	xor.b32  	%r28, %r34, -2147483648;
	mov.b32 	%r29, 1127219200;
	mov.b64 	%fd47, {%r28, %r29};
	mov.b32 	%r30, -2147483648;
	mov.b64 	%fd48, {%r30, %r29};
	sub.f64 	%fd49, %fd47, %fd48;
	fma.rn.f64 	%fd50, %fd49, 0d3FE62E42FEFA39EF, %fd31;
	fma.rn.f64 	%fd51, %fd49, 0dBFE62E42FEFA39EF, %fd50;
	sub.f64 	%fd52, %fd51, %fd31;
	sub.f64 	%fd53, %fd46, %fd52;
	fma.rn.f64 	%fd54, %fd49, 0d3C7ABC9E3B39803F, %fd53;
	add.f64 	%fd61, %fd50, %fd54;
	bra.uni 	$L__BB0_9;
$L__BB0_8:
	fma.rn.f64 	%fd22, %fd59, 0d7FF0000000000000, 0d7FF0000000000000;
	{
	.reg .b32 %temp; 
	mov.b64 	{%temp, %r20}, %fd59;
	}
	and.b32  	%r21, %r20, 2147483647;
	setp.eq.s32 	%p7, %r21, 0;
	selp.f64 	%fd61, 0dFFF0000000000000, %fd22, %p7;
$L__BB0_9:
	mul.f64 	%fd55, %fd61, 0d3C7777D0FFDA0D24;
	fma.rn.f64 	%fd62, %fd61, 0d3FF71547652B82FE, %fd55;
$L__BB0_10:
	cvt.rn.f64.s32 	%fd56, %r12;
	div.rn.f64 	%fd57, %fd62, %fd56;
	cvta.to.global.u64 	%rd9, %rd3;
	atom.global.add.f64 	%fd58, [%rd9], %fd57;
$L__BB0_11:
	ret;

}
	// .globl	evolve_thermo_gpu
.visible .entry evolve_thermo_gpu(
	.param .u64 .ptr .align 1 evolve_thermo_gpu_param_0,
	.param .u64 .ptr .align 1 evolve_thermo_gpu_param_1,
	.param .u32 evolve_thermo_gpu_param_2,
	.param .u32 evolve_thermo_gpu_param_3
)
{
	.reg .pred 	%p<19>;
	.reg .b32 	%r<31>;
	.reg .b64 	%rd<18>;
	.reg .b64 	%fd<91>;

	ld.param.u64 	%rd4, [evolve_thermo_gpu_param_0];
	ld.param.u64 	%rd5, [evolve_thermo_gpu_param_1];
	ld.param.u32 	%r11, [evolve_thermo_gpu_param_2];
	ld.param.u32 	%r12, [evolve_thermo_gpu_param_3];
	mov.u32 	%r13, %ctaid.x;
	mov.u32 	%r14, %ntid.x;
	mov.u32 	%r15, %tid.x;
	mad.lo.s32 	%r1, %r13, %r14, %r15;
	setp.ge.s32 	%p1, %r1, %r11;
	setp.lt.s32 	%p2, %r12, 1;
	or.pred  	%p3, %p1, %p2;
	@%p3 bra 	$L__BB1_18;
	cvta.to.global.u64 	%rd6, %rd4;
	cvta.to.global.u64 	%rd7, %rd5;
	mul.wide.s32 	%rd8, %r1, 8;
	add.s64 	%rd1, %rd6, %rd8;
	add.s64 	%rd2, %rd7, %rd8;
	add.s32 	%r17, %r1, -1;
	mul.wide.u32 	%rd9, %r17, 8;
	add.s64 	%rd3, %rd6, %rd9;
	add.s32 	%r2, %r11, -1;
	ld.global.f64 	%fd84, [%rd2];
	mov.b32 	%r28, 0;
	mov.u64 	%rd12, __cudart_sin_cos_coeffs;
$L__BB1_2:
	setp.lt.s32 	%p4, %r1, 1;
	ld.global.f64 	%fd3, [%rd1];
	mov.f64 	%fd88, 0d3FF0000000000000;
	@%p4 bra 	$L__BB1_8;
	ld.global.f64 	%fd29, [%rd3];
	sub.f64 	%fd4, %fd29, %fd3;
	abs.f64 	%fd5, %fd4;
	setp.neu.f64 	%p5, %fd5, 0d7FF0000000000000;
	@%p5 bra 	$L__BB1_5;
	mov.f64 	%fd35, 0d0000000000000000;
	mul.rn.f64 	%fd85, %fd4, %fd35;
	mov.b32 	%r29, 0;
	bra.uni 	$L__BB1_7;
$L__BB1_5:
	mul.f64 	%fd30, %fd4, 0d3FE45F306DC9C883;
	cvt.rni.s32.f64 	%r29, %fd30;
	cvt.rn.f64.s32 	%fd31, %r29;
	fma.rn.f64 	%fd32, %fd31, 0dBFF921FB54442D18, %fd4;
	fma.rn.f64 	%fd33, %fd31, 0dBC91A62633145C00, %fd32;
	fma.rn.f64 	%fd85, %fd31, 0dB97B839A252049C0, %fd33;
	setp.ltu.f64 	%p6, %fd5, 0d41E0000000000000;
	@%p6 bra 	$L__BB1_7;
	{ // callseq 0, 0
	.param .b64 param0;
	st.param.f64 	[param0], %fd4;
	.param .align 16 .b8 retval0[16];
	call.uni (retval0), 
	__internal_trig_reduction_slowpathd, 
	(
	param0
	);
	ld.param.f64 	%fd85, [retval0];
	ld.param.b32 	%r29, [retval0+8];
	} // callseq 0
$L__BB1_7:
	shl.b32 	%r20, %r29, 6;
	cvt.u64.u32 	%rd10, %r20;
	and.b64  	%rd11, %rd10, 64;
	add.s64 	%rd13, %rd12, %rd11;
	mul.rn.f64 	%fd36, %fd85, %fd85;
	and.b32  	%r21, %r29, 1;
	setp.eq.b32 	%p7, %r21, 1;
	selp.f64 	%fd37, 0dBDA8FF8320FD8164, 0d3DE5DB65F9785EBA, %p7;
	ld.global.nc.v2.f64 	{%fd38, %fd39}, [%rd13];
	fma.rn.f64 	%fd40, %fd37, %fd36, %fd38;
	fma.rn.f64 	%fd41, %fd40, %fd36, %fd39;
	ld.global.nc.v2.f64 	{%fd42, %fd43}, [%rd13+16];
	fma.rn.f64 	%fd44, %fd41, %fd36, %fd42;
	fma.rn.f64 	%fd45, %fd44, %fd36, %fd43;
	ld.global.nc.v2.f64 	{%fd46, %fd47}, [%rd13+32];
	fma.rn.f64 	%fd48, %fd45, %fd36, %fd46;
	fma.rn.f64 	%fd49, %fd48, %fd36, %fd47;
	fma.rn.f64 	%fd50, %fd49, %fd85, %fd85;
	fma.rn.f64 	%fd51, %fd49, %fd36, 0d3FF0000000000000;
	selp.f64 	%fd52, %fd51, %fd50, %p7;
	and.b32  	%r22, %r29, 2;
	setp.eq.s32 	%p8, %r22, 0;
	mov.f64 	%fd53, 0d0000000000000000;
	sub.f64 	%fd54, %fd53, %fd52;
	selp.f64 	%fd55, %fd52, %fd54, %p8;
	fma.rn.f64 	%fd88, %fd55, 0d3FE0000000000000, 0d3FF0000000000000;
$L__BB1_8:
	setp.ge.s32 	%p9, %r1, %r2;
	@%p9 bra 	$L__BB1_14;
	ld.global.f64 	%fd56, [%rd1+8];
	sub.f64 	%fd12, %fd56, %fd3;
	abs.f64 	%fd13, %fd12;
	setp.neu.f64 	%p10, %fd13, 0d7FF0000000000000;
	@%p10 bra 	$L__BB1_11;
	mov.f64 	%fd62, 0d0000000000000000;
	mul.rn.f64 	%fd87, %fd12, %fd62;
	mov.b32 	%r30, 0;
	bra.uni 	$L__BB1_13;
$L__BB1_11:
	mul.f64 	%fd57, %fd12, 0d3FE45F306DC9C883;
	cvt.rni.s32.f64 	%r30, %fd57;
	cvt.rn.f64.s32 	%fd58, %r30;
	fma.rn.f64 	%fd59, %fd58, 0dBFF921FB54442D18, %fd12;
	fma.rn.f64 	%fd60, %fd58, 0dBC91A62633145C00, %fd59;
	fma.rn.f64 	%fd87, %fd58, 0dB97B839A252049C0, %fd60;
	setp.ltu.f64 	%p11, %fd13, 0d41E0000000000000;
	@%p11 bra 	$L__BB1_13;
	{ // callseq 1, 0
	.param .b64 param0;
	st.param.f64 	[param0], %fd12;
	.param .align 16 .b8 retval0[16];
	call.uni (retval0), 
	__internal_trig_reduction_slowpathd, 
	(
	param0
	);
	ld.param.f64 	%fd87, [retval0];
	ld.param.b32 	%r30, [retval0+8];
	} // callseq 1
$L__BB1_13:
	shl.b32 	%r25, %r30, 6;
	cvt.u64.u32 	%rd14, %r25;
	and.b64  	%rd15, %rd14, 64;
	mov.u64 	%rd16, __cudart_sin_cos_coeffs;
	add.s64 	%rd17, %rd16, %rd15;
	mul.rn.f64 	%fd63, %fd87, %fd87;
	and.b32  	%r26, %r30, 1;
	setp.eq.b32 	%p12, %r26, 1;
	selp.f64 	%fd64, 0dBDA8FF8320FD8164, 0d3DE5DB65F9785EBA, %p12;
	ld.global.nc.v2.f64 	{%fd65, %fd66}, [%rd17];
	fma.rn.f64 	%fd67, %fd64, %fd63, %fd65;
	fma.rn.f64 	%fd68, %fd67, %fd63, %fd66;
	ld.global.nc.v2.f64 	{%fd69, %fd70}, [%rd17+16];
	fma.rn.f64 	%fd71, %fd68, %fd63, %fd69;
	fma.rn.f64 	%fd72, %fd71, %fd63, %fd70;
	ld.global.nc.v2.f64 	{%fd73, %fd74}, [%rd17+32];
	fma.rn.f64 	%fd75, %fd72, %fd63, %fd73;
	fma.rn.f64 	%fd76, %fd75, %fd63, %fd74;
	fma.rn.f64 	%fd77, %fd76, %fd87, %fd87;
	fma.rn.f64 	%fd78, %fd76, %fd63, 0d3FF0000000000000;
	selp.f64 	%fd79, %fd78, %fd77, %p12;
	and.b32  	%r27, %r30, 2;
	setp.eq.s32 	%p13, %r27, 0;
	mov.f64 	%fd80, 0d0000000000000000;
	sub.f64 	%fd81, %fd80, %fd79;
	selp.f64 	%fd82, %fd79, %fd81, %p13;
	fma.rn.f64 	%fd88, %fd82, 0d3FE0000000000000, %fd88;
$L__BB1_14:
	fma.rn.f64 	%fd83, %fd84, 0dBFB999999999999A, %fd88;
	fma.rn.f64 	%fd84, %fd83, 0d3F50624DD2F1A9FC, %fd84;
	fma.rn.f64 	%fd90, %fd84, 0d3F50624DD2F1A9FC, %fd3;
	setp.leu.f64 	%p14, %fd90, 0d401921FB54442D18;
	@%p14 bra 	$L__BB1_15;
	bra.uni 	$L__BB1_19;
$L__BB1_15:
	setp.geu.f64 	%p16, %fd90, 0d0000000000000000;
	@%p16 bra 	$L__BB1_17;
$L__BB1_16:
	add.f64 	%fd90, %fd90, 0d401921FB54442D18;
	setp.lt.f64 	%p17, %fd90, 0d0000000000000000;
	@%p17 bra 	$L__BB1_16;
$L__BB1_17:
	st.global.f64 	[%rd1], %fd90;
	st.global.f64 	[%rd2], %fd84;
	add.s32 	%r28, %r28, 1;
	setp.ne.s32 	%p18, %r28, %r12;
	@%p18 bra 	$L__BB1_2;
$L__BB1_18:
	ret;
$L__BB1_19:
	add.f64 	%fd90, %fd90, 0dC01921FB54442D18;
	setp.gt.f64 	%p15, %fd90, 0d401921FB54442D18;
	@%p15 bra 	$L__BB1_19;
	bra.uni 	$L__BB1_15;

}
.func  (.param .align 16 .b8 func_retval0[16]) __internal_trig_reduction_slowpathd(
	.param .b64 __internal_trig_reduction_slowpathd_param_0
)
{
	.local .align 8 .b8 	__local_depot2[40];
	.reg .b64 	%SP;
	.reg .b64 	%SPL;
	.reg .pred 	%p<10>;
	.reg .b32 	%r<47>;
	.reg .b64 	%rd<74>;
	.reg .b64 	%fd<5>;

	mov.u64 	%SPL, __local_depot2;
	ld.param.f64 	%fd4, [__internal_trig_reduction_slowpathd_param_0];
	add.u64 	%rd1, %SPL, 0;
	{
	.reg .b32 %temp; 
	mov.b64 	{%temp, %r1}, %fd4;
	}
	shr.u32 	%r2, %r1, 20;
	and.b32  	%r3, %r2, 2047;
	setp.eq.s32 	%p1, %r3, 2047;
	mov.b32 	%r46, 0;
	@%p1 bra 	$L__BB2_9;
	add.s32 	%r20, %r3, -1024;
	mov.b64 	%rd20, %fd4;
	shl.b64 	%rd2, %rd20, 11;
	shr.u32 	%r4, %r20, 6;
	sub.s32 	%r45, 15, %r4;
	sub.s32 	%r21, 19, %r4;
	setp.lt.u32 	%p2, %r20, 128;
	selp.b32 	%r6, 18, %r21, %p2;
	setp.ge.s32 	%p3, %r45, %r6;
	mov.b64 	%rd70, 0;
	@%p3 bra 	$L__BB2_4;
	add.s32 	%r23, %r6, %r4;
	neg.s32 	%r43, %r23;
	or.b64  	%rd3, %rd2, -9223372036854775808;
	mov.b64 	%rd70, 0;
	mov.b32 	%r42, 0;
	mov.u64 	%rd25, __cudart_i2opi_d;
	mov.u32 	%r44, %r45;
$L__BB2_3:
	.pragma "nounroll";
	mul.wide.s32 	%rd22, %r42, 8;
	add.s64 	%rd23, %rd1, %rd22;
	mul.wide.s32 	%rd24, %r44, 8;
	add.s64 	%rd26, %rd25, %rd24;
	ld.global.nc.u64 	%rd27, [%rd26];
	{
	.reg .u32 %r0, %r1, %r2, %r3, %alo, %ahi, %blo, %bhi, %clo, %chi;
	mov.b64 	{%alo,%ahi}, %rd27;
	mov.b64 	{%blo,%bhi}, %rd3;
	mov.b64 	{%clo,%chi}, %rd70;
	mad.lo.cc.u32 	%r0, %alo, %blo, %clo;
	madc.hi.cc.u32 	%r1, %alo, %blo, %chi;
	madc.hi.u32 	%r2, %alo, %bhi, 0;
	mad.lo.cc.u32 	%r1, %alo, %bhi, %r1;
	madc.hi.cc.u32 	%r2, %ahi, %blo, %r2;
	madc.hi.u32 	%r3, %ahi, %bhi, 0;
	mad.lo.cc.u32 	%r1, %ahi, %blo, %r1;
	madc.lo.cc.u32 	%r2, %ahi, %bhi, %r2;
	addc.u32 	%r3, %r3, 0;
	mov.b64 	%rd28, {%r0,%r1};
	mov.b64 	%rd70, {%r2,%r3};
	}
	st.local.u64 	[%rd23], %rd28;
	add.s32 	%r44, %r44, 1;
	add.s32 	%r43, %r43, 1;
	add.s32 	%r42, %r42, 1;
	setp.ne.s32 	%p4, %r43, -15;
	mov.u32 	%r45, %r6;
	@%p4 bra 	$L__BB2_3;
$L__BB2_4:
	cvt.s64.s32 	%rd29, %r45;
	cvt.u64.u32 	%rd30, %r4;
	add.s64 	%rd31, %rd30, %rd29;
	shl.b64 	%rd32, %rd31, 3;
	add.s64 	%rd33, %rd1, %rd32;
	st.local.u64 	[%rd33+-120], %rd70;
	and.b32  	%r15, %r2, 63;
	ld.local.u64 	%rd72, [%rd1+16];
	ld.local.u64 	%rd71, [%rd1+24];
	setp.eq.s32 	%p5, %r15, 0;
	@%p5 bra 	$L__BB2_6;
	shl.b64 	%rd34, %rd71, %r15;
	shr.u64 	%rd35, %rd72, 1;
	xor.b32  	%r24, %r15, 63;
	shr.u64 	%rd36, %rd35, %r24;
	or.b64  	%rd71, %rd34, %rd36;
	ld.local.u64 	%rd37, [%rd1+8];
	shl.b64 	%rd38, %rd72, %r15;
	shr.u64 	%rd39, %rd37, 1;
	shr.u64 	%rd40, %rd39, %r24;
	or.b64  	%rd72, %rd38, %rd40;
$L__BB2_6:
	and.b32  	%r25, %r1, -2147483648;
	shr.u64 	%rd41, %rd71, 62;
	cvt.u32.u64 	%r26, %rd41;
	mov.b64 	{%r27, %r28}, %rd71;
	mov.b64 	{%r29, %r30}, %rd72;
	shf.l.wrap.b32 	%r31, %r30, %r27, 2;
	shf.l.wrap.b32 	%r32, %r27, %r28, 2;
	mov.b64 	%rd42, {%r31, %r32};
	shl.b64 	%rd43, %rd72, 2;
	shr.u64 	%rd44, %rd42, 63;
	cvt.u32.u64 	%r33, %rd44;
	add.s32 	%r34, %r33, %r26;
	setp.eq.s32 	%p6, %r25, 0;
	neg.s32 	%r35, %r34;
	selp.b32 	%r46, %r34, %r35, %p6;
	setp.gt.s64 	%p7, %rd42, -1;
	mov.b64 	%rd45, 0;
	{
	.reg .u32 %r0, %r1, %r2, %r3, %a0, %a1, %a2, %a3, %b0, %b1, %b2, %b3;
	mov.b64 	{%a0,%a1}, %rd45;
	mov.b64 	{%a2,%a3}, %rd45;
	mov.b64 	{%b0,%b1}, %rd43;
	mov.b64 	{%b2,%b3}, %rd42;
	sub.cc.u32 	%r0, %a0, %b0;
	subc.cc.u32 	%r1, %a1, %b1;
	subc.cc.u32 	%r2, %a2, %b2;
	subc.u32 	%r3, %a3, %b3;
	mov.b64 	%rd46, {%r0,%r1};
	mov.b64 	%rd47, {%r2,%r3};
	}
	xor.b32  	%r36, %r25, -2147483648;
	selp.b64 	%rd73, %rd42, %rd47, %p7;
	selp.b64 	%rd14, %rd43, %rd46, %p7;
	selp.b32 	%r17, %r25, %r36, %p7;
	clz.b64 	%r37, %rd73;
	cvt.u64.u32 	%rd15, %r37;
	setp.eq.s32 	%p8, %r37, 0;
	@%p8 bra 	$L__BB2_8;
	cvt.u32.u64 	%r38, %rd15;
	and.b32  	%r39, %r38, 63;
	shl.b64 	%rd48, %rd73, %r39;
	shr.u64 	%rd49, %rd14, 1;
	not.b32 	%r40, %r38;
	and.b32  	%r41, %r40, 63;
	shr.u64 	%rd50, %rd49, %r41;
	or.b64  	%rd73, %rd48, %rd50;
$L__BB2_8:
	mov.b64 	%rd51, -3958705157555305931;
	{
	.reg .u32 %r0, %r1, %r2, %r3, %alo, %ahi, %blo, %bhi;
	mov.b64 	{%alo,%ahi}, %rd73;
	mov.b64 	{%blo,%bhi}, %rd51;
	mul.lo.u32 	%r0, %alo, %blo;
	mul.hi.u32 	%r1, %alo, %blo;
	mad.lo.cc.u32 	%r1, %alo, %bhi, %r1;
	madc.hi.u32 	%r2, %alo, %bhi, 0;
	mad.lo.cc.u32 	%r1, %ahi, %blo, %r1;
	madc.hi.cc.u32 	%r2, %ahi, %blo, %r2;
	madc.hi.u32 	%r3, %ahi, %bhi, 0;
	mad.lo.cc.u32 	%r2, %ahi, %bhi, %r2;
	addc.u32 	%r3, %r3, 0;
	mov.b64 	%rd52, {%r0,%r1};
	mov.b64 	%rd53, {%r2,%r3};
	}
	setp.gt.s64 	%p9, %rd53, 0;
	{
	.reg .u32 %r0, %r1, %r2, %r3, %a0, %a1, %a2, %a3, %b0, %b1, %b2, %b3;
	mov.b64 	{%a0,%a1}, %rd52;
	mov.b64 	{%a2,%a3}, %rd53;
	mov.b64 	{%b0,%b1}, %rd52;
	mov.b64 	{%b2,%b3}, %rd53;
	add.cc.u32 	%r0, %a0, %b0;
	addc.cc.u32 	%r1, %a1, %b1;
	addc.cc.u32 	%r2, %a2, %b2;
	addc.u32 	%r3, %a3, %b3;
	mov.b64 	%rd54, {%r0,%r1};
	mov.b64 	%rd55, {%r2,%r3};
	}
	selp.b64 	%rd56, %rd55, %rd53, %p9;
	selp.s64 	%rd57, -1, 0, %p9;
	sub.s64 	%rd58, %rd57, %rd15;
	cvt.u64.u32 	%rd59, %r17;
	shl.b64 	%rd60, %rd59, 32;
	add.s64 	%rd61, %rd56, 1;
	shr.u64 	%rd62, %rd61, 10;
	add.s64 	%rd63, %rd62, 1;
	shr.u64 	%rd64, %rd63, 1;
	shl.b64 	%rd65, %rd58, 52;
	add.s64 	%rd66, %rd65, %rd64;
	add.s64 	%rd67, %rd66, 4602678819172646912;
	or.b64  	%rd68, %rd67, %rd60;
	mov.b64 	%fd4, %rd68;
$L__BB2_9:
	st.param.f64 	[func_retval0], %fd4;
	st.param.b32 	[func_retval0+8], %r46;
	ret;

}


// ===== COMPILED SASS (sm_100) =====

	.target	sm_100

	.elftype	@"ET_EXEC"


//--------------------- .note.nv.tkinfo           --------------------------
	.section	.note.nv.tkinfo,"",@"SHT_NOTE"
	.sectionflags	@"SHF_NOTE_NV_TKINFO"
	.tkinfo
        /*0018*/ 	.word	0x00000002
        /*0030*/ 	.string	""
        /*0030*/ 	.string	"ptxas"
        /*0030*/ 	.string	"Cuda compilation tools, release 13.0, V13.0.88"
        /*0030*/ 	.string	"Build cuda_13.0.r13.0/compiler.36424714_0"
        /*0030*/ 	.string	"-arch sm_100 -m 64 "



//--------------------- .note.nv.cuinfo           --------------------------
	.section	.note.nv.cuinfo,"",@"SHT_NOTE"
	.sectionflags	@"SHF_NOTE_NV_CUINFO"
        /*0018*/ 	.short	0x0002
        /*001a*/ 	.short	0x0064
        /*001c*/ 	.short	0x0082
	.zero		2


//--------------------- .nv.info                  --------------------------
	.section	.nv.info,"",@"SHT_CUDA_INFO"
	.align	4


	//----- nvinfo : EIATTR_REGCOUNT
	.align		4
        /*0000*/ 	.byte	0x04, 0x2f
        /*0002*/ 	.short	(.L_3 - .L_2)
	.align		4
.L_2:
        /*0004*/ 	.word	index@(compute_te_gpu)
        /*0008*/ 	.word	0x00000018


	//----- nvinfo : EIATTR_FRAME_SIZE
	.align		4
.L_3:
        /*000c*/ 	.byte	0x04, 0x11
        /*000e*/ 	.short	(.L_5 - .L_4)
	.align		4
.L_4:
        /*0010*/ 	.word	index@($__internal_0_$__cuda_sm20_div_rn_f64_full)
        /*0014*/ 	.word	0x00000000


	//----- nvinfo : EIATTR_FRAME_SIZE
	.align		4
.L_5:
        /*0018*/ 	.byte	0x04, 0x11
        /*001a*/ 	.short	(.L_7 - .L_6)
	.align		4
.L_6:
        /*001c*/ 	.word	index@(compute_te_gpu)
        /*0020*/ 	.word	0x00000000


	//----- nvinfo : EIATTR_REGCOUNT
	.align		4
.L_7:
        /*0024*/ 	.byte	0x04, 0x2f
        /*0026*/ 	.short	(.L_9 - .L_8)
	.align		4
.L_8:
        /*0028*/ 	.word	index@(evolve_thermo_gpu)
        /*002c*/ 	.word	0x00000028


	//----- nvinfo : EIATTR_FRAME_SIZE
	.align		4
.L_9:
        /*0030*/ 	.byte	0x04, 0x11
        /*0032*/ 	.short	(.L_11 - .L_10)
	.align		4
.L_10:
        /*0034*/ 	.word	index@($evolve_thermo_gpu$__internal_trig_reduction_slowpathd)
        /*0038*/ 	.word	0x00000028


	//----- nvinfo : EIATTR_FRAME_SIZE
	.align		4
.L_11:
        /*003c*/ 	.byte	0x04, 0x11
        /*003e*/ 	.short	(.L_13 - .L_12)
	.align		4
.L_12:
        /*0040*/ 	.word	index@(evolve_thermo_gpu)
        /*0044*/ 	.word	0x00000028


	//----- nvinfo : EIATTR_MIN_STACK_SIZE
	.align		4
.L_13:
        /*0048*/ 	.byte	0x04, 0x12
        /*004a*/ 	.short	(.L_15 - .L_14)
	.align		4
.L_14:
        /*004c*/ 	.word	index@(evolve_thermo_gpu)
        /*0050*/ 	.word	0x00000028


	//----- nvinfo : EIATTR_MIN_STACK_SIZE
	.align		4
.L_15:
        /*0054*/ 	.byte	0x04, 0x12
        /*0056*/ 	.short	(.L_17 - .L_16)
	.align		4
.L_16:
        /*0058*/ 	.word	index@(compute_te_gpu)
        /*005c*/ 	.word	0x00000000
.L_17:


//--------------------- .nv.compat                --------------------------
	.section	.nv.compat,"",@"SHT_CUDA_COMPAT_INFO"
	.align	4
        /*0000*/ 	.byte	0x02, 0x09, 0x00, 0x00, 0x02, 0x02, 0x01, 0x00, 0x02, 0x05, 0x05, 0x00, 0x03, 0x07, 0x01, 0x01
        /*0010*/ 	.byte	0x02, 0x03, 0x00, 0x00, 0x02, 0x06, 0x01, 0x00, 0x04, 0x0b, 0x08, 0x00, 0x01, 0x00, 0x00, 0x00
        /*0020*/ 	.byte	0x00, 0x00, 0x00, 0x00


//--------------------- .nv.info.evolve_thermo_gpu --------------------------
	.section	.nv.info.evolve_thermo_gpu,"",@"SHT_CUDA_INFO"
	.sectionflags	@""
	.align	4


	//----- nvinfo : EIATTR_CUDA_API_VERSION
	.align		4
        /*0000*/ 	.byte	0x04, 0x37
        /*0002*/ 	.short	(.L_19 - .L_18)
.L_18:
        /*0004*/ 	.word	0x00000082


	//----- nvinfo : EIATTR_KPARAM_INFO
	.align		4
.L_19:
        /*0008*/ 	.byte	0x04, 0x17
        /*000a*/ 	.short	(.L_21 - .L_20)
.L_20:
        /*000c*/ 	.word	0x00000000
        /*0010*/ 	.short	0x0003
        /*0012*/ 	.short	0x0014
        /*0014*/ 	.byte	0x00, 0xf0, 0x11, 0x00


	//----- nvinfo : EIATTR_KPARAM_INFO
	.align		4
.L_21:
        /*0018*/ 	.byte	0x04, 0x17
        /*001a*/ 	.short	(.L_23 - .L_22)
.L_22:
        /*001c*/ 	.word	0x00000000
        /*0020*/ 	.short	0x0002
        /*0022*/ 	.short	0x0010
        /*0024*/ 	.byte	0x00, 0xf0, 0x11, 0x00


	//----- nvinfo : EIATTR_KPARAM_INFO
	.align		4
.L_23:
        /*0028*/ 	.byte	0x04, 0x17
        /*002a*/ 	.short	(.L_25 - .L_24)
.L_24:
        /*002c*/ 	.word	0x00000000
        /*0030*/ 	.short	0x0001
        /*0032*/ 	.short	0x0008
        /*0034*/ 	.byte	0x00, 0xf5, 0x21, 0x00


	//----- nvinfo : EIATTR_KPARAM_INFO
	.align		4
.L_25:
        /*0038*/ 	.byte	0x04, 0x17
        /*003a*/ 	.short	(.L_27 - .L_26)
.L_26:
        /*003c*/ 	.word	0x00000000
        /*0040*/ 	.short	0x0000
        /*0042*/ 	.short	0x0000
        /*0044*/ 	.byte	0x00, 0xf5, 0x21, 0x00


	//----- nvinfo : EIATTR_SPARSE_MMA_MASK
	.align		4
.L_27:
        /*0048*/ 	.byte	0x03, 0x50
        /*004a*/ 	.short	0x0000


	//----- nvinfo : EIATTR_MAXREG_COUNT
	.align		4
        /*004c*/ 	.byte	0x03, 0x1b
        /*004e*/ 	.short	0x00ff


	//----- nvinfo : EIATTR_MERCURY_ISA_VERSION
	.align		4
        /*0050*/ 	.byte	0x03, 0x5f
        /*0052*/ 	.short	0x0101


	//----- nvinfo : EIATTR_VRC_CTA_INIT_COUNT
	.align		4
        /*0054*/ 	.byte	0x02, 0x4a
	.zero		1
	.zero		1


	//----- nvinfo : EIATTR_EXIT_INSTR_OFFSETS
	.align		4
        /*0058*/ 	.byte	0x04, 0x1c
        /*005a*/ 	.short	(.L_29 - .L_28)


	//   ....[0]....
.L_28:
        /*005c*/ 	.word	0x00000090


	//   ....[1]....
        /*0060*/ 	.word	0x00000e40


	//----- nvinfo : EIATTR_CRS_STACK_SIZE
	.align		4
.L_29:
        /*0064*/ 	.byte	0x04, 0x1e
        /*0066*/ 	.short	(.L_31 - .L_30)
.L_30:
        /*0068*/ 	.word	0x00000000


	//----- nvinfo : EIATTR_CBANK_PARAM_SIZE
	.align		4
.L_31:
        /*006c*/ 	.byte	0x03, 0x19
        /*006e*/ 	.short	0x0018


	//----- nvinfo : EIATTR_PARAM_CBANK
	.align		4
        /*0070*/ 	.byte	0x04, 0x0a
        /*0072*/ 	.short	(.L_33 - .L_32)
	.align		4
.L_32:
        /*0074*/ 	.word	index@(.nv.constant0.evolve_thermo_gpu)
        /*0078*/ 	.short	0x0380
        /*007a*/ 	.short	0x0018


	//----- nvinfo : EIATTR_SW_WAR
	.align		4
.L_33:
        /*007c*/ 	.byte	0x04, 0x36
        /*007e*/ 	.short	(.L_35 - .L_34)
.L_34:
        /*0080*/ 	.word	0x00000008
.L_35:


//--------------------- .nv.info.compute_te_gpu   --------------------------
	.section	.nv.info.compute_te_gpu,"",@"SHT_CUDA_INFO"
	.sectionflags	@""
	.align	4


	//----- nvinfo : EIATTR_CUDA_API_VERSION
	.align		4
        /*0000*/ 	.byte	0x04, 0x37
        /*0002*/ 	.short	(.L_37 - .L_36)
.L_36:
        /*0004*/ 	.word	0x00000082


	//----- nvinfo : EIATTR_KPARAM_INFO
	.align		4
.L_37:
        /*0008*/ 	.byte	0x04, 0x17
        /*000a*/ 	.short	(.L_39 - .L_38)
.L_38:
        /*000c*/ 	.word	0x00000000
        /*0010*/ 	.short	0x0003
        /*0012*/ 	.short	0x0018
        /*0014*/ 	.byte	0x00, 0xf0, 0x11, 0x00


	//----- nvinfo : EIATTR_KPARAM_INFO
	.align		4
.L_39:
        /*0018*/ 	.byte	0x04, 0x17
        /*001a*/ 	.short	(.L_41 - .L_40)
.L_40:
        /*001c*/ 	.word	0x00000000
        /*0020*/ 	.short	0x0002
        /*0022*/ 	.short	0x0010
        /*0024*/ 	.byte	0x00, 0xf5, 0x21, 0x00


	//----- nvinfo : EIATTR_KPARAM_INFO
	.align		4
.L_41:
        /*0028*/ 	.byte	0x04, 0x17
        /*002a*/ 	.short	(.L_43 - .L_42)
.L_42:
        /*002c*/ 	.word	0x00000000
        /*0030*/ 	.short	0x0001
        /*0032*/ 	.short	0x0008
        /*0034*/ 	.byte	0x00, 0xf5, 0x21, 0x00


	//----- nvinfo : EIATTR_KPARAM_INFO
	.align		4
.L_43:
        /*0038*/ 	.byte	0x04, 0x17
        /*003a*/ 	.short	(.L_45 - .L_44)
.L_44:
        /*003c*/ 	.word	0x00000000
        /*0040*/ 	.short	0x0000
        /*0042*/ 	.short	0x0000
        /*0044*/ 	.byte	0x00, 0xf5, 0x21, 0x00


	//----- nvinfo : EIATTR_SPARSE_MMA_MASK
	.align		4
.L_45:
        /*0048*/ 	.byte	0x03, 0x50
        /*004a*/ 	.short	0x0000


	//----- nvinfo : EIATTR_MAXREG_COUNT
	.align		4
        /*004c*/ 	.byte	0x03, 0x1b
        /*004e*/ 	.short	0x00ff


	//----- nvinfo : EIATTR_MERCURY_ISA_VERSION
	.align		4
        /*0050*/ 	.byte	0x03, 0x5f
        /*0052*/ 	.short	0x0101


	//----- nvinfo : EIATTR_VRC_CTA_INIT_COUNT
	.align		4
        /*0054*/ 	.byte	0x02, 0x4a
	.zero		1
	.zero		1


	//----- nvinfo : EIATTR_EXIT_INSTR_OFFSETS
	.align		4
        /*0058*/ 	.byte	0x04, 0x1c
        /*005a*/ 	.short	(.L_47 - .L_46)


	//   ....[0]....
.L_46:
        /*005c*/ 	.word	0x00000070


	//   ....[1]....
        /*0060*/ 	.word	0x00000a50


	//----- nvinfo : EIATTR_CRS_STACK_SIZE
	.align		4
.L_47:
        /*0064*/ 	.byte	0x04, 0x1e
        /*0066*/ 	.short	(.L_49 - .L_48)
.L_48:
        /*0068*/ 	.word	0x00000000


	//----- nvinfo : EIATTR_CBANK_PARAM_SIZE
	.align		4
.L_49:
        /*006c*/ 	.byte	0x03, 0x19
        /*006e*/ 	.short	0x001c


	//----- nvinfo : EIATTR_PARAM_CBANK
	.align		4
        /*0070*/ 	.byte	0x04, 0x0a
        /*0072*/ 	.short	(.L_51 - .L_50)
	.align		4
.L_50:
        /*0074*/ 	.word	index@(.nv.constant0.compute_te_gpu)
        /*0078*/ 	.short	0x0380
        /*007a*/ 	.short	0x001c


	//----- nvinfo : EIATTR_SW_WAR
	.align		4
.L_51:
        /*007c*/ 	.byte	0x04, 0x36
        /*007e*/ 	.short	(.L_53 - .L_52)
.L_52:
        /*0080*/ 	.word	0x00000008
.L_53:


//--------------------- .nv.callgraph             --------------------------
	.section	.nv.callgraph,"",@"SHT_CUDA_CALLGRAPH"
	.align	4
	.sectionentsize	8
	.align		4
        /*0000*/ 	.word	0x00000000
	.align		4
        /*0004*/ 	.word	0xffffffff
	.align		4
        /*0008*/ 	.word	0x00000000
	.align		4
        /*000c*/ 	.word	0xfffffffe
	.align		4
        /*0010*/ 	.word	0x00000000
	.align		4
        /*0014*/ 	.word	0xfffffffd
	.align		4
        /*0018*/ 	.word	0x00000000
	.align		4
        /*001c*/ 	.word	0xfffffffc


//--------------------- .nv.constant4             --------------------------
	.section	.nv.constant4,"a",@progbits
	.align	8
	.align		8
.nv.constant4:
        /*0000*/ 	.dword	__cudart_i2opi_d
	.align		8
        /*0008*/ 	.dword	__cudart_sin_cos_coeffs


//--------------------- .text.evolve_thermo_gpu   --------------------------
	.section	.text.evolve_thermo_gpu,"ax",@progbits
	.align	128
        .global         evolve_thermo_gpu
        .type           evolve_thermo_gpu,@function
        .size           evolve_thermo_gpu,(.L_x_44 - evolve_thermo_gpu)
        .other          evolve_thermo_gpu,@"STO_CUDA_ENTRY STV_DEFAULT"
evolve_thermo_gpu:
.text.evolve_thermo_gpu:
[----:B------:R-:W0:Y:S01]  /*0000*/  LDC R1, c[0x0][0x37c] ;  /* 0x0000df00ff017b82 */ /* 0x000e220000000800 */
[----:B------:R-:W1:Y:S07]  /*0010*/  S2R R0, SR_TID.X ;  /* 0x0000000000007919 */ /* 0x000e6e0000002100 */
[----:B------:R-:W1:Y:S01]  /*0020*/  S2UR UR4, SR_CTAID.X ;  /* 0x00000000000479c3 */ /* 0x000e620000002500 */
[----:B0-----:R-:W-:-:S07]  /*0030*/  VIADD R1, R1, 0xffffffd8 ;  /* 0xffffffd801017836 */ /* 0x001fce0000000000 */
[----:B------:R-:W1:Y:S08]  /*0040*/  LDC R25, c[0x0][0x360] ;  /* 0x0000d800ff197b82 */ /* 0x000e700000000800 */
[----:B------:R-:W0:Y:S01]  /*0050*/  LDC.64 R6, c[0x0][0x390] ;  /* 0x0000e400ff067b82 */ /* 0x000e220000000a00 */
[----:B-1----:R-:W-:Y:S01]  /*0060*/  IMAD R25, R25, UR4, R0 ;  /* 0x0000000419197c24 */ /* 0x002fe2000f8e0200 */
[----:B0-----:R-:W-:-:S04]  /*0070*/  ISETP.GE.AND P0, PT, R7, 0x1, PT ;  /* 0x000000010700780c */ /* 0x001fc80003f06270 */
[----:B------:R-:W-:-:S13]  /*0080*/  ISETP.GE.OR P0, PT, R25, R6, !P0 ;  /* 0x000000061900720c */ /* 0x000fda0004706670 */
[----:B------:R-:W-:Y:S05]  /*0090*/  @P0 EXIT ;  /* 0x000000000000094d */ /* 0x000fea0003800000 */
[----:B------:R-:W0:Y:S01]  /*00a0*/  LDC.64 R4, c[0x0][0x388] ;  /* 0x0000e200ff047b82 */ /* 0x000e220000000a00 */
[----:B------:R-:W1:Y:S07]  /*00b0*/  LDCU.64 UR6, c[0x0][0x358] ;  /* 0x00006b00ff0677ac */ /* 0x000e6e0008000a00 */
[----:B------:R-:W2:Y:S01]  /*00c0*/  LDC.64 R8, c[0x0][0x380] ;  /* 0x0000e000ff087b82 */ /* 0x000ea20000000a00 */
[----:B0-----:R-:W-:-:S05]  /*00d0*/  IMAD.WIDE R4, R25, 0x8, R4 ;  /* 0x0000000819047825 */ /* 0x001fca00078e0204 */
[----:B-1----:R0:W5:Y:S01]  /*00e0*/  LDG.E.64 R2, desc[UR6][R4.64] ;  /* 0x0000000604027981 */ /* 0x002162000c1e1b00 */
[----:B------:R-:W-:Y:S01]  /*00f0*/  VIADD R7, R25, 0xffffffff ;  /* 0xffffffff19077836 */ /* 0x000fe20000000000 */
[----:B------:R-:W-:Y:S01]  /*0100*/  UMOV UR4, URZ ;  /* 0x000000ff00047c82 */ /* 0x000fe20008000000 */
[----:B------:R-:W-:Y:S02]  /*0110*/  VIADD R0, R6, 0xffffffff ;  /* 0xffffffff06007836 */ /* 0x000fe40000000000 */
[----:B--2---:R-:W-:-:S04]  /*0120*/  IMAD.WIDE.U32 R6, R7, 0x8, R8 ;  /* 0x0000000807067825 */ /* 0x004fc800078e0008 */
[----:B------:R-:W-:-:S07]  /*0130*/  IMAD.WIDE R8, R25, 0x8, R8 ;  /* 0x0000000819087825 */ /* 0x000fce00078e0208 */
.L_x_20:
[----:B-1---5:R1:W5:Y:S01]  /*0140*/  LDG.E.64 R10, desc[UR6][R8.64] ;  /* 0x00000006080a7981 */ /* 0x022362000c1e1b00 */
[----:B------:R-:W2:Y:S01]  /*0150*/  LDCU UR5, c[0x0][0x394] ;  /* 0x00007280ff0577ac */ /* 0x000ea20008000800 */
[----:B------:R-:W-:Y:S01]  /*0160*/  ISETP.GE.AND P0, PT, R25, 0x1, PT ;  /* 0x000000011900780c */ /* 0x000fe20003f06270 */
[----:B------:R-:W-:Y:S01]  /*0170*/  BSSY.RECONVERGENT B0, `(.L_x_0) ;  /* 0x0000043000007945 */ /* 0x000fe20003800200 */
[----:B------:R-:W-:Y:S01]  /*0180*/  IMAD.MOV.U32 R26, RZ, RZ, 0x0 ;  /* 0x00000000ff1a7424 */ /* 0x000fe200078e00ff */
[----:B------:R-:W-:Y:S01]  /*0190*/  UIADD3 UR4, UPT, UPT, UR4, 0x1, URZ ;  /* 0x0000000104047890 */ /* 0x000fe2000fffe0ff */
[----:B------:R-:W-:-:S03]  /*01a0*/  IMAD.MOV.U32 R27, RZ, RZ, 0x3ff00000 ;  /* 0x3ff00000ff1b7424 */ /* 0x000fc600078e00ff */
[----:B--2---:R-:W-:-:S06]  /*01b0*/  UISETP.NE.AND UP0, UPT, UR4, UR5, UPT ;  /* 0x000000050400728c */ /* 0x004fcc000bf05270 */
[----:B-1----:R-:W-:Y:S05]  /*01c0*/  @!P0 BRA `(.L_x_1) ;  /* 0x0000000000f48947 */ /* 0x002fea0003800000 */
[----:B------:R-:W2:Y:S01]  /*01d0*/  LDG.E.64 R12, desc[UR6][R6.64] ;  /* 0x00000006060c7981 */ /* 0x000ea2000c1e1b00 */
[----:B------:R-:W-:Y:S01]  /*01e0*/  BSSY.RECONVERGENT B1, `(.L_x_2) ;  /* 0x000001b000017945 */ /* 0x000fe20003800200 */
[----:B--2--5:R-:W-:-:S08]  /*01f0*/  DADD R12, -R10, R12 ;  /* 0x000000000a0c7229 */ /* 0x024fd0000000010c */
[----:B------:R-:W-:-:S14]  /*0200*/  DSETP.NEU.AND P0, PT, |R12|, +INF , PT ;  /* 0x7ff000000c00742a */ /* 0x000fdc0003f0d200 */
[----:B------:R-:W-:Y:S01]  /*0210*/  @!P0 DMUL R26, RZ, R12 ;  /* 0x0000000cff1a8228 */ /* 0x000fe20000000000 */
[----:B------:R-:W-:Y:S01]  /*0220*/  @!P0 IMAD.MOV.U32 R24, RZ, RZ, RZ ;  /* 0x000000ffff188224 */ /* 0x000fe200078e00ff */
[----:B------:R-:W-:Y:S09]  /*0230*/  @!P0 BRA `(.L_x_3) ;  /* 0x0000000000548947 */ /* 0x000ff20003800000 */
[----:B------:R-:W-:Y:S01]  /*0240*/  UMOV UR8, 0x6dc9c883 ;  /* 0x6dc9c88300087882 */ /* 0x000fe20000000000 */
[----:B------:R-:W-:Y:S01]  /*0250*/  UMOV UR9, 0x3fe45f30 ;  /* 0x3fe45f3000097882 */ /* 0x000fe20000000000 */
[C---:B------:R-:W-:Y:S02]  /*0260*/  DSETP.GE.AND P0, PT, |R12|.reuse, 2.14748364800000000000e+09, PT ;  /* 0x41e000000c00742a */ /* 0x040fe40003f06200 */
[----:B------:R-:W-:Y:S01]  /*0270*/  DMUL R14, R12, UR8 ;  /* 0x000000080c0e7c28 */ /* 0x000fe20008000000 */
[----:B------:R-:W-:Y:S01]  /*0280*/  UMOV UR8, 0x54442d18 ;  /* 0x54442d1800087882 */ /* 0x000fe20000000000 */
[----:B------:R-:W-:-:S04]  /*0290*/  UMOV UR9, 0x3ff921fb ;  /* 0x3ff921fb00097882 */ /* 0x000fc80000000000 */
[----:B------:R-:W1:Y:S08]  /*02a0*/  F2I.F64 R24, R14 ;  /* 0x0000000e00187311 */ /* 0x000e700000301100 */
[----:B-1----:R-:W1:Y:S02]  /*02b0*/  I2F.F64 R26, R24 ;  /* 0x00000018001a7312 */ /* 0x002e640000201c00 */
[----:B-1----:R-:W-:Y:S01]  /*02c0*/  DFMA R16, R26, -UR8, R12 ;  /* 0x800000081a107c2b */ /* 0x002fe2000800000c */
[----:B------:R-:W-:Y:S01]  /*02d0*/  UMOV UR8, 0x33145c00 ;  /* 0x33145c0000087882 */ /* 0x000fe20000000000 */
[----:B------:R-:W-:-:S06]  /*02e0*/  UMOV UR9, 0x3c91a626 ;  /* 0x3c91a62600097882 */ /* 0x000fcc0000000000 */
[----:B------:R-:W-:Y:S01]  /*02f0*/  DFMA R16, R26, -UR8, R16 ;  /* 0x800000081a107c2b */ /* 0x000fe20008000010 */
[----:B------:R-:W-:Y:S01]  /*0300*/  UMOV UR8, 0x252049c0 ;  /* 0x252049c000087882 */ /* 0x000fe20000000000 */
[----:B------:R-:W-:-:S06]  /*0310*/  UMOV UR9, 0x397b839a ;  /* 0x397b839a00097882 */ /* 0x000fcc0000000000 */
[----:B------:R-:W-:Y:S01]  /*0320*/  DFMA R26, R26, -UR8, R16 ;  /* 0x800000081a1a7c2b */ /* 0x000fe20008000010 */
[----:B------:R-:W-:Y:S10]  /*0330*/  @!P0 BRA `(.L_x_3) ;  /* 0x0000000000148947 */ /* 0x000ff40003800000 */
[----:B------:R-:W-:Y:S01]  /*0340*/  IMAD.MOV.U32 R22, RZ, RZ, R12 ;  /* 0x000000ffff167224 */ /* 0x000fe200078e000c */
[----:B------:R-:W-:-:S07]  /*0350*/  MOV R12, 0x370 ;  /* 0x00000370000c7802 */ /* 0x000fce0000000f00 */
[----:B0-----:R-:W-:Y:S05]  /*0360*/  CALL.REL.NOINC `($evolve_thermo_gpu$__internal_trig_reduction_slowpathd) ;  /* 0x0000000800b87944 */ /* 0x001fea0003c00000 */
[----:B------:R-:W-:Y:S02]  /*0370*/  IMAD.MOV.U32 R26, RZ, RZ, R22 ;  /* 0x000000ffff1a7224 */ /* 0x000fe400078e0016 */
[----:B------:R-:W-:-:S07]  /*0380*/  IMAD.MOV.U32 R27, RZ, RZ, R23 ;  /* 0x000000ffff1b7224 */ /* 0x000fce00078e0017 */
.L_x_3:
[----:B------:R-:W-:Y:S05]  /*0390*/  BSYNC.RECONVERGENT B1 ;  /* 0x0000000000017941 */ /* 0x000fea0003800200 */
.L_x_2:
[----:B------:R-:W1:Y:S01]  /*03a0*/  LDCU.64 UR8, c[0x4][0x8] ;  /* 0x01000100ff0877ac */ /* 0x000e620008000a00 */
[----:B------:R-:W-:-:S05]  /*03b0*/  IMAD.SHL.U32 R12, R24, 0x40, RZ ;  /* 0x00000040180c7824 */ /* 0x000fca00078e00ff */
[----:B------:R-:W-:-:S04]  /*03c0*/  LOP3.LUT R12, R12, 0x40, RZ, 0xc0, !PT ;  /* 0x000000400c0c7812 */ /* 0x000fc800078ec0ff */
[----:B-1----:R-:W-:-:S05]  /*03d0*/  IADD3 R30, P0, PT, R12, UR8, RZ ;  /* 0x000000080c1e7c10 */ /* 0x002fca000ff1e0ff */
[----:B------:R-:W-:-:S05]  /*03e0*/  IMAD.X R31, RZ, RZ, UR9, P0 ;  /* 0x00000009ff1f7e24 */ /* 0x000fca00080e06ff */
[----:B------:R-:W2:Y:S04]  /*03f0*/  LDG.E.128.CONSTANT R12, desc[UR6][R30.64] ;  /* 0x000000061e0c7981 */ /* 0x000ea8000c1e9d00 */
[----:B------:R-:W3:Y:S04]  /*0400*/  LDG.E.128.CONSTANT R16, desc[UR6][R30.64+0x10] ;  /* 0x000010061e107981 */ /* 0x000ee8000c1e9d00 */
[----:B------:R-:W4:Y:S01]  /*0410*/  LDG.E.128.CONSTANT R20, desc[UR6][R30.64+0x20] ;  /* 0x000020061e147981 */ /* 0x000f22000c1e9d00 */
[----:B------:R-:W-:Y:S01]  /*0420*/  LOP3.LUT R28, R24, 0x1, RZ, 0xc0, !PT ;  /* 0x00000001181c7812 */ /* 0x000fe200078ec0ff */
[----:B------:R-:W-:-:S02]  /*0430*/  IMAD.MOV.U32 R32, RZ, RZ, 0x20fd8164 ;  /* 0x20fd8164ff207424 */ /* 0x000fc400078e00ff */
[----:B------:R-:W-:Y:S01]  /*0440*/  IMAD.MOV.U32 R33, RZ, RZ, 0x3da8ff83 ;  /* 0x3da8ff83ff217424 */ /* 0x000fe200078e00ff */
[----:B------:R-:W-:Y:S01]  /*0450*/  ISETP.NE.U32.AND P0, PT, R28, 0x1, PT ;  /* 0x000000011c00780c */ /* 0x000fe20003f05070 */
[----:B------:R-:W-:-:S03]  /*0460*/  DMUL R28, R26, R26 ;  /* 0x0000001a1a1c7228 */ /* 0x000fc60000000000 */
[----:B------:R-:W-:Y:S02]  /*0470*/  FSEL R32, R32, -8.06006814911005101289e+34, !P0 ;  /* 0xf9785eba20207808 */ /* 0x000fe40004000000 */
[----:B------:R-:W-:-:S06]  /*0480*/  FSEL R33, -R33, 0.11223486810922622681, !P0 ;  /* 0x3de5db6521217808 */ /* 0x000fcc0004000100 */
[----:B--2---:R-:W-:-:S08]  /*0490*/  DFMA R12, R28, R32, R12 ;  /* 0x000000201c0c722b */ /* 0x004fd0000000000c */
[----:B------:R-:W-:-:S08]  /*04a0*/  DFMA R12, R28, R12, R14 ;  /* 0x0000000c1c0c722b */ /* 0x000fd0000000000e */
[----:B---3--:R-:W-:Y:S01]  /*04b0*/  DFMA R12, R28, R12, R16 ;  /* 0x0000000c1c0c722b */ /* 0x008fe20000000010 */
[----:B------:R-:W-:Y:S02]  /*04c0*/  IMAD.MOV.U32 R16, RZ, RZ, 0x0 ;  /* 0x00000000ff107424 */ /* 0x000fe400078e00ff */
[----:B------:R-:W-:-:S05]  /*04d0*/  IMAD.MOV.U32 R17, RZ, RZ, 0x3fe00000 ;  /* 0x3fe00000ff117424 */ /* 0x000fca00078e00ff */
[----:B------:R-:W-:-:S08]  /*04e0*/  DFMA R12, R28, R12, R18 ;  /* 0x0000000c1c0c722b */ /* 0x000fd00000000012 */
[----:B----4-:R-:W-:-:S08]  /*04f0*/  DFMA R12, R28, R12, R20 ;  /* 0x0000000c1c0c722b */ /* 0x010fd00000000014 */
[----:B------:R-:W-:-:S08]  /*0500*/  DFMA R12, R28, R12, R22 ;  /* 0x0000000c1c0c722b */ /* 0x000fd00000000016 */
[----:B------:R-:W-:Y:S02]  /*0510*/  DFMA R26, R12, R26, R26 ;  /* 0x0000001a0c1a722b */ /* 0x000fe4000000001a */
[----:B------:R-:W-:-:S10]  /*0520*/  DFMA R12, R28, R12, 1 ;  /* 0x3ff000001c0c742b */ /* 0x000fd4000000000c */
[----:B------:R-:W-:Y:S02]  /*0530*/  FSEL R14, R12, R26, !P0 ;  /* 0x0000001a0c0e7208 */ /* 0x000fe40004000000 */
[----:B------:R-:W-:Y:S02]  /*0540*/  FSEL R15, R13, R27, !P0 ;  /* 0x0000001b0d0f7208 */ /* 0x000fe40004000000 */
[----:B------:R-:W-:-:S04]  /*0550*/  LOP3.LUT P0, RZ, R24, 0x2, RZ, 0xc0, !PT ;  /* 0x0000000218ff7812 */ /* 0x000fc8000780c0ff */
[----:B------:R-:W-:-:S10]  /*0560*/  DADD R12, RZ, -R14 ;  /* 0x00000000ff0c7229 */ /* 0x000fd4000000080e */
[----:B------:R-:W-:Y:S02]  /*0570*/  FSEL R26, R14, R12, !P0 ;  /* 0x0000000c0e1a7208 */ /* 0x000fe40004000000 */
[----:B------:R-:W-:-:S06]  /*0580*/  FSEL R27, R15, R13, !P0 ;  /* 0x0000000d0f1b7208 */ /* 0x000fcc0004000000 */
[----:B------:R-:W-:-:S11]  /*0590*/  DFMA R26, R26, R16, 1 ;  /* 0x3ff000001a1a742b */ /* 0x000fd60000000010 */
.L_x_1:
[----:B------:R-:W-:Y:S05]  /*05a0*/  BSYNC.RECONVERGENT B0 ;  /* 0x0000000000007941 */ /* 0x000fea0003800200 */
.L_x_0:
[----:B------:R-:W-:Y:S01]  /*05b0*/  ISETP.GE.AND P0, PT, R25, R0, PT ;  /* 0x000000001900720c */ /* 0x000fe20003f06270 */
[----:B------:R-:W-:-:S12]  /*05c0*/  BSSY.RECONVERGENT B0, `(.L_x_4) ;  /* 0x000003d000007945 */ /* 0x000fd80003800200 */
[----:B------:R-:W-:Y:S05]  /*05d0*/  @P0 BRA `(.L_x_5) ;  /* 0x0000000000ec0947 */ /* 0x000fea0003800000 */
        /* <DEDUP_REMOVED lines=28> */
.L_x_7:
[----:B------:R-:W-:Y:S05]  /*07a0*/  BSYNC.RECONVERGENT B1 ;  /* 0x0000000000017941 */ /* 0x000fea0003800200 */
.L_x_6:
        /* <DEDUP_REMOVED lines=9> */
[----:B------:R-:W-:-:S03]  /*0840*/  IMAD.MOV.U32 R32, RZ, RZ, 0x20fd8164 ;  /* 0x20fd8164ff207424 */ /* 0x000fc600078e00ff */
[----:B------:R-:W-:Y:S01]  /*0850*/  ISETP.NE.U32.AND P0, PT, R30, 0x1, PT ;  /* 0x000000011e00780c */ /* 0x000fe20003f05070 */
[----:B------:R-:W-:-:S03]  /*0860*/  IMAD.MOV.U32 R30, RZ, RZ, 0x3da8ff83 ;  /* 0x3da8ff83ff1e7424 */ /* 0x000fc600078e00ff */
[----:B------:R-:W-:Y:S02]  /*0870*/  FSEL R32, R32, -8.06006814911005101289e+34, !P0 ;  /* 0xf9785eba20207808 */ /* 0x000fe40004000000 */
[----:B------:R-:W-:Y:S01]  /*0880*/  FSEL R33, -R30, 0.11223486810922622681, !P0 ;  /* 0x3de5db651e217808 */ /* 0x000fe20004000100 */
[----:B------:R-:W-:-:S08]  /*0890*/  DMUL R30, R28, R28 ;  /* 0x0000001c1c1e7228 */ /* 0x000fd00000000000 */
[----:B--2---:R-:W-:-:S08]  /*08a0*/  DFMA R12, R30, R32, R12 ;  /* 0x000000201e0c722b */ /* 0x004fd0000000000c */
[----:B------:R-:W-:-:S08]  /*08b0*/  DFMA R12, R30, R12, R14 ;  /* 0x0000000c1e0c722b */ /* 0x000fd0000000000e */
[----:B---3--:R-:W-:-:S08]  /*08c0*/  DFMA R12, R30, R12, R16 ;  /* 0x0000000c1e0c722b */ /* 0x008fd00000000010 */
        /* <DEDUP_REMOVED lines=11> */
[----:B------:R-:W-:-:S11]  /*0980*/  DFMA R26, R12, 0.5, R26 ;  /* 0x3fe000000c1a782b */ /* 0x000fd6000000001a */
.L_x_5:
[----:B------:R-:W-:Y:S05]  /*0990*/  BSYNC.RECONVERGENT B0 ;  /* 0x0000000000007941 */ /* 0x000fea0003800200 */
.L_x_4:
[----:B------:R-:W-:Y:S01]  /*09a0*/  UMOV UR8, 0x9999999a ;  /* 0x9999999a00087882 */ /* 0x000fe20000000000 */
[----:B------:R-:W-:Y:S01]  /*09b0*/  UMOV UR9, 0x3fb99999 ;  /* 0x3fb9999900097882 */ /* 0x000fe20000000000 */
[----:B------:R-:W-:Y:S01]  /*09c0*/  BSSY.RECONVERGENT B0, `(.L_x_8) ;  /* 0x0000027000007945 */ /* 0x000fe20003800200 */
[----:B------:R-:W-:Y:S01]  /*09d0*/  DFMA R26, R2, -UR8, R26 ;  /* 0x80000008021a7c2b */ /* 0x000fe2000800001a */
[----:B------:R-:W-:Y:S01]  /*09e0*/  UMOV UR8, 0xd2f1a9fc ;  /* 0xd2f1a9fc00087882 */ /* 0x000fe20000000000 */
[----:B------:R-:W-:-:S06]  /*09f0*/  UMOV UR9, 0x3f50624d ;  /* 0x3f50624d00097882 */ /* 0x000fcc0000000000 */
[----:B------:R-:W-:-:S08]  /*0a00*/  DFMA R2, R26, UR8, R2 ;  /* 0x000000081a027c2b */ /* 0x000fd00008000002 */
[----:B-----5:R-:W-:Y:S01]  /*0a10*/  DFMA R10, R2, UR8, R10 ;  /* 0x00000008020a7c2b */ /* 0x020fe2000800000a */
[----:B------:R-:W-:Y:S01]  /*0a20*/  UMOV UR8, 0x54442d18 ;  /* 0x54442d1800087882 */ /* 0x000fe20000000000 */
[----:B------:R-:W-:-:S06]  /*0a30*/  UMOV UR9, 0x401921fb ;  /* 0x401921fb00097882 */ /* 0x000fcc0000000000 */
[----:B------:R-:W-:-:S14]  /*0a40*/  DSETP.GT.AND P0, PT, R10, UR8, PT ;  /* 0x000000080a007e2a */ /* 0x000fdc000bf04000 */
[----:B------:R-:W-:Y:S05]  /*0a50*/  @!P0 BRA `(.L_x_9) ;  /* 0x0000000000748947 */ /* 0x000fea0003800000 */
[----:B------:R-:W-:Y:S01]  /*0a60*/  UMOV UR10, 0x7f3321d2 ;  /* 0x7f3321d2000a7882 */ /* 0x000fe20000000000 */
[----:B------:R-:W-:Y:S01]  /*0a70*/  UMOV UR11, 0x4032d97c ;  /* 0x4032d97c000b7882 */ /* 0x000fe20000000000 */
[----:B------:R-:W-:Y:S01]  /*0a80*/  BSSY.RECONVERGENT B1, `(.L_x_10) ;  /* 0x0000012000017945 */ /* 0x000fe20003800200 */
[----:B------:R-:W-:Y:S01]  /*0a90*/  DADD R12, R10, -UR10 ;  /* 0x8000000a0a0c7e29 */ /* 0x000fe20008000000 */
[----:B------:R-:W-:-:S07]  /*0aa0*/  PLOP3.LUT P0, PT, PT, PT, PT, 0x80, 0x8 ;  /* 0x000000000008781c */ /* 0x000fce0003f0f070 */
[----:B------:R-:W-:-:S14]  /*0ab0*/  DSETP.GT.AND P1, PT, R12, UR8, PT ;  /* 0x000000080c007e2a */ /* 0x000fdc000bf24000 */
[----:B------:R-:W-:Y:S05]  /*0ac0*/  @!P1 BRA `(.L_x_11) ;  /* 0x0000000000349947 */ /* 0x000fea0003800000 */
[----:B------:R-:W-:Y:S01]  /*0ad0*/  BSSY.RECONVERGENT B2, `(.L_x_12) ;  /* 0x000000b000027945 */ /* 0x000fe20003800200 */
[----:B------:R-:W-:Y:S02]  /*0ae0*/  IMAD.MOV.U32 R12, RZ, RZ, 0x54442d18 ;  /* 0x54442d18ff0c7424 */ /* 0x000fe400078e00ff */
[----:B------:R-:W-:Y:S02]  /*0af0*/  IMAD.MOV.U32 R13, RZ, RZ, 0x401921fb ;  /* 0x401921fbff0d7424 */ /* 0x000fe400078e00ff */
[----:B------:R-:W-:Y:S02]  /*0b00*/  IMAD.MOV.U32 R14, RZ, RZ, 0x54442d18 ;  /* 0x54442d18ff0e7424 */ /* 0x000fe400078e00ff */
[----:B------:R-:W-:-:S07]  /*0b10*/  IMAD.MOV.U32 R15, RZ, RZ, 0x403921fb ;  /* 0x403921fbff0f7424 */ /* 0x000fce00078e00ff */
.L_x_13:
[----:B------:R-:W-:-:S08]  /*0b20*/  DADD R10, R10, -R12 ;  /* 0x000000000a0a7229 */ /* 0x000fd0000000080c */
[----:B------:R-:W-:-:S08]  /*0b30*/  DADD R10, R10, -R12 ;  /* 0x000000000a0a7229 */ /* 0x000fd0000000080c */
[----:B------:R-:W-:-:S08]  /*0b40*/  DADD R10, R10, -R12 ;  /* 0x000000000a0a7229 */ /* 0x000fd0000000080c */
[----:B------:R-:W-:-:S08]  /*0b50*/  DADD R10, R10, -R12 ;  /* 0x000000000a0a7229 */ /* 0x000fd0000000080c */
[----:B------:R-:W-:-:S14]  /*0b60*/  DSETP.GT.AND P0, PT, R10, R14, PT ;  /* 0x0000000e0a00722a */ /* 0x000fdc0003f04000 */
[----:B------:R-:W-:Y:S05]  /*0b70*/  @P0 BRA `(.L_x_13) ;  /* 0xfffffffc00e80947 */ /* 0x000fea000383ffff */
[----:B------:R-:W-:Y:S05]  /*0b80*/  BSYNC.RECONVERGENT B2 ;  /* 0x0000000000027941 */ /* 0x000fea0003800200 */
.L_x_12:
[----:B------:R-:W-:-:S13]  /*0b90*/  PLOP3.LUT P0, PT, PT, PT, PT, 0x8, 0x80 ;  /* 0x000000000080781c */ /* 0x000fda0003f0e170 */
.L_x_11:
[----:B------:R-:W-:Y:S05]  /*0ba0*/  BSYNC.RECONVERGENT B1 ;  /* 0x0000000000017941 */ /* 0x000fea0003800200 */
.L_x_10:
[----:B------:R-:W-:Y:S01]  /*0bb0*/  UMOV UR10, 0x54442d18 ;  /* 0x54442d18000a7882 */ /* 0x000fe20000000000 */
[----:B------:R-:W-:Y:S02]  /*0bc0*/  UMOV UR11, 0x401921fb ;  /* 0x401921fb000b7882 */ /* 0x000fe40000000000 */
[----:B------:R-:W-:-:S08]  /*0bd0*/  DADD R12, R10, -UR10 ;  /* 0x8000000a0a0c7e29 */ /* 0x000fd00008000000 */
[----:B------:R-:W-:-:S14]  /*0be0*/  DSETP.GT.AND P1, PT, R12, UR8, PT ;  /* 0x000000080c007e2a */ /* 0x000fdc000bf24000 */
[----:B------:R-:W-:Y:S01]  /*0bf0*/  @P1 PLOP3.LUT P0, PT, PT, PT, PT, 0x8, 0x80 ;  /* 0x000000000080181c */ /* 0x000fe20003f0e170 */
[----:B------:R-:W-:-:S12]  /*0c00*/  @P1 DADD R10, R12, -UR10 ;  /* 0x8000000a0c0a1e29 */ /* 0x000fd80008000000 */
[----:B------:R-:W-:-:S14]  /*0c10*/  DSETP.GT.OR P0, PT, R10, UR8, P0 ;  /* 0x000000080a007e2a */ /* 0x000fdc0008704400 */
[----:B------:R-:W-:-:S11]  /*0c20*/  @P0 DADD R10, R10, -UR10 ;  /* 0x8000000a0a0a0e29 */ /* 0x000fd60008000000 */
.L_x_9:
[----:B------:R-:W-:Y:S05]  /*0c30*/  BSYNC.RECONVERGENT B0 ;  /* 0x0000000000007941 */ /* 0x000fea0003800200 */
.L_x_8:
[----:B------:R-:W-:Y:S01]  /*0c40*/  DSETP.GEU.AND P0, PT, R10, RZ, PT ;  /* 0x000000ff0a00722a */ /* 0x000fe20003f0e000 */
[----:B------:R-:W-:-:S13]  /*0c50*/  BSSY.RECONVERGENT B0, `(.L_x_14) ;  /* 0x000001b000007945 */ /* 0x000fda0003800200 */
[----:B------:R-:W-:Y:S05]  /*0c60*/  @P0 BRA `(.L_x_15) ;  /* 0x0000000000640947 */ /* 0x000fea0003800000 */
[----:B------:R-:W-:Y:S01]  /*0c70*/  UMOV UR10, 0x7f3321d2 ;  /* 0x7f3321d2000a7882 */ /* 0x000fe20000000000 */
[----:B------:R-:W-:Y:S01]  /*0c80*/  UMOV UR11, 0x4032d97c ;  /* 0x4032d97c000b7882 */ /* 0x000fe20000000000 */
[----:B------:R-:W-:Y:S01]  /*0c90*/  BSSY.RECONVERGENT B1, `(.L_x_16) ;  /* 0x0000010000017945 */ /* 0x000fe20003800200 */
[----:B------:R-:W-:Y:S01]  /*0ca0*/  DADD R12, R10, UR10 ;  /* 0x0000000a0a0c7e29 */ /* 0x000fe20008000000 */
[----:B------:R-:W-:-:S07]  /*0cb0*/  PLOP3.LUT P0, PT, PT, PT, PT, 0x80, 0x8 ;  /* 0x000000000008781c */ /* 0x000fce0003f0f070 */
[----:B------:R-:W-:-:S14]  /*0cc0*/  DSETP.GEU.AND P1, PT, R12, RZ, PT ;  /* 0x000000ff0c00722a */ /* 0x000fdc0003f2e000 */
[----:B------:R-:W-:Y:S05]  /*0cd0*/  @P1 BRA `(.L_x_17) ;  /* 0x00000000002c1947 */ /* 0x000fea0003800000 */
[----:B------:R-:W-:Y:S01]  /*0ce0*/  BSSY.RECONVERGENT B2, `(.L_x_18) ;  /* 0x0000009000027945 */ /* 0x000fe20003800200 */
[----:B------:R-:W-:Y:S02]  /*0cf0*/  IMAD.MOV.U32 R12, RZ, RZ, 0x7f3321d2 ;  /* 0x7f3321d2ff0c7424 */ /* 0x000fe400078e00ff */
[----:B------:R-:W-:-:S07]  /*0d00*/  IMAD.MOV.U32 R13, RZ, RZ, 0x4032d97c ;  /* 0x4032d97cff0d7424 */ /* 0x000fce00078e00ff */
.L_x_19:
[----:B------:R-:W-:-:S08]  /*0d10*/  DADD R10, R10, UR8 ;  /* 0x000000080a0a7e29 */ /* 0x000fd00008000000 */
[----:B------:R-:W-:-:S08]  /*0d20*/  DADD R10, R10, UR8 ;  /* 0x000000080a0a7e29 */ /* 0x000fd00008000000 */
[----:B------:R-:W-:-:S08]  /*0d30*/  DADD R10, R10, UR8 ;  /* 0x000000080a0a7e29 */ /* 0x000fd00008000000 */
[----:B------:R-:W-:-:S08]  /*0d40*/  DADD R10, R10, UR8 ;  /* 0x000000080a0a7e29 */ /* 0x000fd00008000000 */
[----:B------:R-:W-:-:S14]  /*0d50*/  DSETP.GEU.AND P0, PT, R10, -R12, PT ;  /* 0x8000000c0a00722a */ /* 0x000fdc0003f0e000 */
[----:B------:R-:W-:Y:S05]  /*0d60*/  @!P0 BRA `(.L_x_19) ;  /* 0xfffffffc00e88947 */ /* 0x000fea000383ffff */
[----:B------:R-:W-:Y:S05]  /*0d70*/  BSYNC.RECONVERGENT B2 ;  /* 0x0000000000027941 */ /* 0x000fea0003800200 */
.L_x_18:
[----:B------:R-:W-:-:S13]  /*0d80*/  PLOP3.LUT P0, PT, PT, PT, PT, 0x8, 0x80 ;  /* 0x000000000080781c */ /* 0x000fda0003f0e170 */
.L_x_17:
[----:B------:R-:W-:Y:S05]  /*0d90*/  BSYNC.RECONVERGENT B1 ;  /* 0x0000000000017941 */ /* 0x000fea0003800200 */
.L_x_16:
[----:B------:R-:W-:-:S08]  /*0da0*/  DADD R12, R10, UR8 ;  /* 0x000000080a0c7e29 */ /* 0x000fd00008000000 */
[----:B------:R-:W-:-:S14]  /*0db0*/  DSETP.GEU.AND P1, PT, R12, RZ, PT ;  /* 0x000000ff0c00722a */ /* 0x000fdc0003f2e000 */
[----:B------:R-:W-:Y:S01]  /*0dc0*/  @!P1 PLOP3.LUT P0, PT, PT, PT, PT, 0x8, 0x80 ;  /* 0x000000000080981c */ /* 0x000fe20003f0e170 */
[----:B------:R-:W-:-:S12]  /*0dd0*/  @!P1 DADD R10, R12, UR8 ;  /* 0x000000080c0a9e29 */ /* 0x000fd80008000000 */
[----:B------:R-:W-:-:S14]  /*0de0*/  DSETP.LT.OR P0, PT, R10, RZ, P0 ;  /* 0x000000ff0a00722a */ /* 0x000fdc0000701400 */
[----:B------:R-:W-:-:S11]  /*0df0*/  @P0 DADD R10, R10, UR8 ;  /* 0x000000080a0a0e29 */ /* 0x000fd60008000000 */
.L_x_15:
[----:B------:R-:W-:Y:S05]  /*0e00*/  BSYNC.RECONVERGENT B0 ;  /* 0x0000000000007941 */ /* 0x000fea0003800200 */
.L_x_14:
[----:B------:R1:W-:Y:S04]  /*0e10*/  STG.E.64 desc[UR6][R8.64], R10 ;  /* 0x0000000a08007986 */ /* 0x0003e8000c101b06 */
[----:B------:R1:W-:Y:S01]  /*0e20*/  STG.E.64 desc[UR6][R4.64], R2 ;  /* 0x0000000204007986 */ /* 0x0003e2000c101b06 */
[----:B------:R-:W-:Y:S05]  /*0e30*/  BRA.U UP0, `(.L_x_20) ;  /* 0xfffffff100c07547 */ /* 0x000fea000b83ffff */
[----:B------:R-:W-:Y:S05]  /*0e40*/  EXIT ;  /* 0x000000000000794d */ /* 0x000fea0003800000 */
        .type           $evolve_thermo_gpu$__internal_trig_reduction_slowpathd,@function
        .size           $evolve_thermo_gpu$__internal_trig_reduction_slowpathd,(.L_x_44 - $evolve_thermo_gpu$__internal_trig_reduction_slowpathd)
$evolve_thermo_gpu$__internal_trig_reduction_slowpathd:
[--C-:B------:R-:W-:Y:S01]  /*0e50*/  SHF.R.U32.HI R14, RZ, 0x14, R13.reuse ;  /* 0x00000014ff0e7819 */ /* 0x100fe2000001160d */
[----:B------:R-:W-:Y:S02]  /*0e60*/  IMAD.MOV.U32 R23, RZ, RZ, R13 ;  /* 0x000000ffff177224 */ /* 0x000fe400078e000d */
[----:B------:R-:W-:Y:S01]  /*0e70*/  IMAD.MOV.U32 R15, RZ, RZ, RZ ;  /* 0x000000ffff0f7224 */ /* 0x000fe200078e00ff */
[----:B------:R-:W-:-:S04]  /*0e80*/  LOP3.LUT R16, R14, 0x7ff, RZ, 0xc0, !PT ;  /* 0x000007ff0e107812 */ /* 0x000fc800078ec0ff */
[----:B------:R-:W-:-:S13]  /*0e90*/  ISETP.NE.AND P0, PT, R16, 0x7ff, PT ;  /* 0x000007ff1000780c */ /* 0x000fda0003f05270 */
[----:B------:R-:W-:Y:S05]  /*0ea0*/  @!P0 BRA `(.L_x_21) ;  /* 0x0000000800488947 */ /* 0x000fea0003800000 */
[----:B------:R-:W-:Y:S01]  /*0eb0*/  VIADD R16, R16, 0xfffffc00 ;  /* 0xfffffc0010107836 */ /* 0x000fe20000000000 */
[----:B------:R-:W-:Y:S01]  /*0ec0*/  BSSY.RECONVERGENT B2, `(.L_x_22) ;  /* 0x000002f000027945 */ /* 0x000fe20003800200 */
[----:B------:R-:W-:-:S03]  /*0ed0*/  CS2R R20, SRZ ;  /* 0x0000000000147805 */ /* 0x000fc6000001ff00 */
[----:B------:R-:W-:Y:S02]  /*0ee0*/  SHF.R.U32.HI R15, RZ, 0x6, R16 ;  /* 0x00000006ff0f7819 */ /* 0x000fe40000011610 */
[----:B------:R-:W-:Y:S02]  /*0ef0*/  ISETP.GE.U32.AND P0, PT, R16, 0x80, PT ;  /* 0x000000801000780c */ /* 0x000fe40003f06070 */
[C---:B------:R-:W-:Y:S02]  /*0f00*/  IADD3 R16, PT, PT, -R15.reuse, 0x13, RZ ;  /* 0x000000130f107810 */ /* 0x040fe40007ffe1ff */
[----:B------:R-:W-:Y:S02]  /*0f10*/  IADD3 R31, PT, PT, -R15, 0xf, RZ ;  /* 0x0000000f0f1f7810 */ /* 0x000fe40007ffe1ff */
[----:B------:R-:W-:-:S04]  /*0f20*/  SEL R16, R16, 0x12, P0 ;  /* 0x0000001210107807 */ /* 0x000fc80000000000 */
[----:B------:R-:W-:-:S13]  /*0f30*/  ISETP.GE.AND P0, PT, R31, R16, PT ;  /* 0x000000101f00720c */ /* 0x000fda0003f06270 */
[----:B------:R-:W-:Y:S05]  /*0f40*/  @P0 BRA `(.L_x_23) ;  /* 0x0000000000980947 */ /* 0x000fea0003800000 */
[----:B------:R-:W0:Y:S01]  /*0f50*/  LDC.64 R18, c[0x0][0x358] ;  /* 0x0000d600ff127b82 */ /* 0x000e220000000a00 */
[C---:B------:R-:W-:Y:S01]  /*0f60*/  SHF.L.U64.HI R17, R22.reuse, 0xb, R23 ;  /* 0x0000000b16117819 */ /* 0x040fe20000010217 */
[----:B------:R-:W-:Y:S01]  /*0f70*/  BSSY.RECONVERGENT B3, `(.L_x_24) ;  /* 0x0000022000037945 */ /* 0x000fe20003800200 */
[----:B------:R-:W-:Y:S01]  /*0f80*/  IMAD.SHL.U32 R29, R22, 0x800, RZ ;  /* 0x00000800161d7824 */ /* 0x000fe200078e00ff */
[----:B------:R-:W-:Y:S01]  /*0f90*/  IADD3 R28, PT, PT, RZ, -R15, -R16 ;  /* 0x8000000fff1c7210 */ /* 0x000fe20007ffe810 */
[----:B------:R-:W-:Y:S01]  /*0fa0*/  IMAD.MOV.U32 R24, RZ, RZ, RZ ;  /* 0x000000ffff187224 */ /* 0x000fe200078e00ff */
[----:B------:R-:W-:Y:S02]  /*0fb0*/  CS2R R20, SRZ ;  /* 0x0000000000147805 */ /* 0x000fe4000001ff00 */
[----:B------:R-:W-:-:S07]  /*0fc0*/  LOP3.LUT R17, R17, 0x80000000, RZ, 0xfc, !PT ;  /* 0x8000000011117812 */ /* 0x000fce00078efcff */
.L_x_25:
[----:B------:R-:W1:Y:S01]  /*0fd0*/  LDC.64 R22, c[0x4][RZ] ;  /* 0x01000000ff167b82 */ /* 0x000e620000000a00 */
[----:B0-----:R-:W-:Y:S02]  /*0fe0*/  R2UR UR8, R18 ;  /* 0x00000000120872ca */ /* 0x001fe400000e0000 */
[----:B------:R-:W-:Y:S01]  /*0ff0*/  R2UR UR9, R19 ;  /* 0x00000000130972ca */ /* 0x000fe200000e0000 */
[----:B-1----:R-:W-:-:S12]  /*1000*/  IMAD.WIDE R22, R31, 0x8, R22 ;  /* 0x000000081f167825 */ /* 0x002fd800078e0216 */
[----:B------:R-:W2:Y:S01]  /*1010*/  LDG.E.64.CONSTANT R22, desc[UR8][R22.64] ;  /* 0x0000000816167981 */ /* 0x000ea2000c1e9b00 */
[----:B------:R-:W-:Y:S02]  /*1020*/  VIADD R28, R28, 0x1 ;  /* 0x000000011c1c7836 */ /* 0x000fe40000000000 */
[----:B------:R-:W-:Y:S02]  /*1030*/  VIADD R31, R31, 0x1 ;  /* 0x000000011f1f7836 */ /* 0x000fe40000000000 */
[----:B--2---:R-:W-:-:S04]  /*1040*/  IMAD.WIDE.U32 R20, P2, R22, R29, R20 ;  /* 0x0000001d16147225 */ /* 0x004fc80007840014 */
[----:B------:R-:W-:Y:S02]  /*1050*/  IMAD R33, R22, R17, RZ ;  /* 0x0000001116217224 */ /* 0x000fe400078e02ff */
[CC--:B------:R-:W-:Y:S02]  /*1060*/  IMAD R30, R23.reuse, R29.reuse, RZ ;  /* 0x0000001d171e7224 */ /* 0x0c0fe400078e02ff */
[----:B------:R-:W-:Y:S01]  /*1070*/  IMAD.HI.U32 R35, R23, R29, RZ ;  /* 0x0000001d17237227 */ /* 0x000fe200078e00ff */
[----:B------:R-:W-:-:S03]  /*1080*/  IADD3 R21, P0, PT, R33, R21, RZ ;  /* 0x0000001521157210 */ /* 0x000fc60007f1e0ff */
[----:B------:R-:W-:Y:S01]  /*1090*/  IMAD R33, R24, 0x8, R1 ;  /* 0x0000000818217824 */ /* 0x000fe200078e0201 */
[----:B------:R-:W-:Y:S01]  /*10a0*/  IADD3 R21, P1, PT, R30, R21, RZ ;  /* 0x000000151e157210 */ /* 0x000fe20007f3e0ff */
[----:B------:R-:W-:-:S04]  /*10b0*/  IMAD.HI.U32 R30, R22, R17, RZ ;  /* 0x00000011161e7227 */ /* 0x000fc800078e00ff */
[----:B------:R-:W-:Y:S01]  /*10c0*/  IMAD.X R22, RZ, RZ, R30, P2 ;  /* 0x000000ffff167224 */ /* 0x000fe200010e061e */
[----:B------:R0:W-:Y:S01]  /*10d0*/  STL.64 [R33], R20 ;  /* 0x0000001421007387 */ /* 0x0001e20000100a00 */
[----:B------:R-:W-:-:S03]  /*10e0*/  IMAD.HI.U32 R30, R23, R17, RZ ;  /* 0x00000011171e7227 */ /* 0x000fc600078e00ff */
[----:B------:R-:W-:Y:S01]  /*10f0*/  IADD3.X R22, P0, PT, R35, R22, RZ, P0, !PT ;  /* 0x0000001623167210 */ /* 0x000fe2000071e4ff */
[----:B------:R-:W-:Y:S02]  /*1100*/  IMAD R23, R23, R17, RZ ;  /* 0x0000001117177224 */ /* 0x000fe400078e02ff */
[----:B------:R-:W-:-:S03]  /*1110*/  VIADD R24, R24, 0x1 ;  /* 0x0000000118187836 */ /* 0x000fc60000000000 */
[----:B------:R-:W-:Y:S01]  /*1120*/  IADD3.X R23, P1, PT, R23, R22, RZ, P1, !PT ;  /* 0x0000001617177210 */ /* 0x000fe20000f3e4ff */
[----:B------:R-:W-:Y:S01]  /*1130*/  IMAD.X R22, RZ, RZ, R30, P0 ;  /* 0x000000ffff167224 */ /* 0x000fe200000e061e */
[----:B------:R-:W-:-:S03]  /*1140*/  ISETP.NE.AND P0, PT, R28, -0xf, PT ;  /* 0xfffffff11c00780c */ /* 0x000fc60003f05270 */
[----:B------:R-:W-:Y:S02]  /*1150*/  IMAD.X R22, RZ, RZ, R22, P1 ;  /* 0x000000ffff167224 */ /* 0x000fe400008e0616 */
[----:B0-----:R-:W-:Y:S02]  /*1160*/  IMAD.MOV.U32 R20, RZ, RZ, R23 ;  /* 0x000000ffff147224 */ /* 0x001fe400078e0017 */
[----:B------:R-:W-:-:S06]  /*1170*/  IMAD.MOV.U32 R21, RZ, RZ, R22 ;  /* 0x000000ffff157224 */ /* 0x000fcc00078e0016 */
[----:B------:R-:W-:Y:S05]  /*1180*/  @P0 BRA `(.L_x_25) ;  /* 0xfffffffc00900947 */ /* 0x000fea000383ffff */
[----:B------:R-:W-:Y:S05]  /*1190*/  BSYNC.RECONVERGENT B3 ;  /* 0x0000000000037941 */ /* 0x000fea0003800200 */
.L_x_24:
[----:B------:R-:W-:-:S07]  /*11a0*/  IMAD.MOV.U32 R31, RZ, RZ, R16 ;  /* 0x000000ffff1f7224 */ /* 0x000fce00078e0010 */
.L_x_23:
[----:B------:R-:W-:Y:S05]  /*11b0*/  BSYNC.RECONVERGENT B2 ;  /* 0x0000000000027941 */ /* 0x000fea0003800200 */
.L_x_22:
[----:B------:R-:W-:Y:S01]  /*11c0*/  LOP3.LUT P0, R35, R14, 0x3f, RZ, 0xc0, !PT ;  /* 0x0000003f0e237812 */ /* 0x000fe2000780c0ff */
[----:B------:R-:W-:-:S04]  /*11d0*/  IMAD.IADD R14, R15, 0x1, R31 ;  /* 0x000000010f0e7824 */ /* 0x000fc800078e021f */
[----:B------:R-:W-:-:S05]  /*11e0*/  IMAD.U32 R37, R14, 0x8, R1 ;  /* 0x000000080e257824 */ /* 0x000fca00078e0001 */
[----:B------:R0:W-:Y:S04]  /*11f0*/  STL.64 [R37+-0x78], R20 ;  /* 0xffff881425007387 */ /* 0x0001e80000100a00 */
[----:B------:R-:W2:Y:S04]  /*1200*/  @P0 LDL.64 R22, [R1+0x8] ;  /* 0x0000080001160983 */ /* 0x000ea80000100a00 */
[----:B------:R-:W3:Y:S04]  /*1210*/  LDL.64 R16, [R1+0x10] ;  /* 0x0000100001107983 */ /* 0x000ee80000100a00 */
[----:B------:R-:W4:Y:S01]  /*1220*/  LDL.64 R14, [R1+0x18] ;  /* 0x00001800010e7983 */ /* 0x000f220000100a00 */
[----:B------:R-:W-:Y:S01]  /*1230*/  @P0 LOP3.LUT R18, R35, 0x3f, RZ, 0x3c, !PT ;  /* 0x0000003f23120812 */ /* 0x000fe200078e3cff */
[----:B------:R-:W-:Y:S01]  /*1240*/  BSSY.RECONVERGENT B2, `(.L_x_26) ;  /* 0x0000034000027945 */ /* 0x000fe20003800200 */
[----:B--2---:R-:W-:-:S02]  /*1250*/  @P0 SHF.R.U64 R19, R22, 0x1, R23 ;  /* 0x0000000116130819 */ /* 0x004fc40000001217 */
[----:B------:R-:W-:Y:S02]  /*1260*/  @P0 SHF.R.U32.HI R23, RZ, 0x1, R23 ;  /* 0x00000001ff170819 */ /* 0x000fe40000011617 */
[CC--:B---3--:R-:W-:Y:S02]  /*1270*/  @P0 SHF.L.U32 R22, R16.reuse, R35.reuse, RZ ;  /* 0x0000002310160219 */ /* 0x0c8fe400000006ff */
[----:B------:R-:W-:Y:S02]  /*1280*/  @P0 SHF.R.U64 R19, R19, R18, R23 ;  /* 0x0000001213130219 */ /* 0x000fe40000001217 */
[--C-:B------:R-:W-:Y:S02]  /*1290*/  @P0 SHF.R.U32.HI R33, RZ, 0x1, R17.reuse ;  /* 0x00000001ff210819 */ /* 0x100fe40000011611 */
[C-C-:B------:R-:W-:Y:S02]  /*12a0*/  @P0 SHF.R.U64 R31, R16.reuse, 0x1, R17.reuse ;  /* 0x00000001101f0819 */ /* 0x140fe40000001211 */
[----:B------:R-:W-:-:S02]  /*12b0*/  @P0 SHF.L.U64.HI R29, R16, R35, R17 ;  /* 0x00000023101d0219 */ /* 0x000fc40000010211 */
[-C--:B0-----:R-:W-:Y:S02]  /*12c0*/  @P0 SHF.R.U32.HI R20, RZ, R18.reuse, R23 ;  /* 0x00000012ff140219 */ /* 0x081fe40000011617 */
[----:B------:R-:W-:Y:S02]  /*12d0*/  @P0 LOP3.LUT R16, R22, R19, RZ, 0xfc, !PT ;  /* 0x0000001316100212 */ /* 0x000fe400078efcff */
[-C--:B----4-:R-:W-:Y:S02]  /*12e0*/  @P0 SHF.L.U32 R21, R14, R35.reuse, RZ ;  /* 0x000000230e150219 */ /* 0x090fe400000006ff */
[--C-:B------:R-:W-:Y:S02]  /*12f0*/  @P0 SHF.R.U64 R24, R31, R18, R33.reuse ;  /* 0x000000121f180219 */ /* 0x100fe40000001221 */
[----:B------:R-:W-:Y:S02]  /*1300*/  @P0 LOP3.LUT R17, R29, R20, RZ, 0xfc, !PT ;  /* 0x000000141d110212 */ /* 0x000fe400078efcff */
[----:B------:R-:W-:Y:S01]  /*1310*/  @P0 SHF.R.U32.HI R33, RZ, R18, R33 ;  /* 0x00000012ff210219 */ /* 0x000fe20000011621 */
[----:B------:R-:W-:Y:S01]  /*1320*/  IMAD.SHL.U32 R18, R16, 0x4, RZ ;  /* 0x0000000410127824 */ /* 0x000fe200078e00ff */
[----:B------:R-:W-:-:S02]  /*1330*/  @P0 SHF.L.U64.HI R20, R14, R35, R15 ;  /* 0x000000230e140219 */ /* 0x000fc4000001020f */
[----:B------:R-:W-:Y:S02]  /*1340*/  @P0 LOP3.LUT R14, R21, R24, RZ, 0xfc, !PT ;  /* 0x00000018150e0212 */ /* 0x000fe400078efcff */
[----:B------:R-:W-:Y:S02]  /*1350*/  SHF.L.U64.HI R23, R16, 0x2, R17 ;  /* 0x0000000210177819 */ /* 0x000fe40000010211 */
[----:B------:R-:W-:Y:S02]  /*1360*/  @P0 LOP3.LUT R15, R20, R33, RZ, 0xfc, !PT ;  /* 0x00000021140f0212 */ /* 0x000fe400078efcff */
[----:B------:R-:W-:Y:S02]  /*1370*/  SHF.L.W.U32.HI R17, R17, 0x2, R14 ;  /* 0x0000000211117819 */ /* 0x000fe40000010e0e */
[----:B------:R-:W-:Y:S02]  /*1380*/  IADD3 RZ, P0, PT, RZ, -R18, RZ ;  /* 0x80000012ffff7210 */ /* 0x000fe40007f1e0ff */
[----:B------:R-:W-:-:S02]  /*1390*/  LOP3.LUT R16, RZ, R23, RZ, 0x33, !PT ;  /* 0x00000017ff107212 */ /* 0x000fc400078e33ff */
[----:B------:R-:W-:Y:S02]  /*13a0*/  SHF.L.W.U32.HI R14, R14, 0x2, R15 ;  /* 0x000000020e0e7819 */ /* 0x000fe40000010e0f */
[----:B------:R-:W-:Y:S02]  /*13b0*/  LOP3.LUT R19, RZ, R17, RZ, 0x33, !PT ;  /* 0x00000011ff137212 */ /* 0x000fe400078e33ff */
[----:B------:R-:W-:Y:S02]  /*13c0*/  IADD3.X R20, P0, PT, RZ, R16, RZ, P0, !PT ;  /* 0x00000010ff147210 */ /* 0x000fe4000071e4ff */
[----:B------:R-:W-:Y:S02]  /*13d0*/  LOP3.LUT R16, RZ, R14, RZ, 0x33, !PT ;  /* 0x0000000eff107212 */ /* 0x000fe400078e33ff */
[----:B------:R-:W-:Y:S02]  /*13e0*/  IADD3.X R22, P1, PT, RZ, R19, RZ, P0, !PT ;  /* 0x00000013ff167210 */ /* 0x000fe4000073e4ff */
[----:B------:R-:W-:-:S03]  /*13f0*/  ISETP.GT.U32.AND P2, PT, R17, -0x1, PT ;  /* 0xffffffff1100780c */ /* 0x000fc60003f44070 */
[----:B------:R-:W-:Y:S01]  /*1400*/  IMAD.X R19, RZ, RZ, R16, P1 ;  /* 0x000000ffff137224 */ /* 0x000fe200008e0610 */
[----:B------:R-:W-:-:S04]  /*1410*/  ISETP.GT.AND.EX P0, PT, R14, -0x1, PT, P2 ;  /* 0xffffffff0e00780c */ /* 0x000fc80003f04320 */
[----:B------:R-:W-:Y:S02]  /*1420*/  SEL R16, R14, R19, P0 ;  /* 0x000000130e107207 */ /* 0x000fe40000000000 */
[----:B------:R-:W-:Y:S02]  /*1430*/  SEL R19, R17, R22, P0 ;  /* 0x0000001611137207 */ /* 0x000fe40000000000 */
[----:B------:R-:W-:Y:S02]  /*1440*/  ISETP.NE.U32.AND P1, PT, R16, RZ, PT ;  /* 0x000000ff1000720c */ /* 0x000fe40003f25070 */
[----:B------:R-:W-:Y:S02]  /*1450*/  SEL R23, R23, R20, P0 ;  /* 0x0000001417177207 */ /* 0x000fe40000000000 */
[----:B------:R-:W-:Y:S01]  /*1460*/  SEL R21, R19, R16, !P1 ;  /* 0x0000001013157207 */ /* 0x000fe20004800000 */
[----:B------:R-:W-:-:S05]  /*1470*/  @!P0 IMAD.MOV R18, RZ, RZ, -R18 ;  /* 0x000000ffff128224 */ /* 0x000fca00078e0a12 */
[----:B------:R-:W0:Y:S02]  /*1480*/  FLO.U32 R21, R21 ;  /* 0x0000001500157300 */ /* 0x000e2400000e0000 */
[C---:B0-----:R-:W-:Y:S02]  /*1490*/  IADD3 R22, PT, PT, -R21.reuse, 0x1f, RZ ;  /* 0x0000001f15167810 */ /* 0x041fe40007ffe1ff */
[----:B------:R-:W-:-:S03]  /*14a0*/  IADD3 R17, PT, PT, -R21, 0x3f, RZ ;  /* 0x0000003f15117810 */ /* 0x000fc60007ffe1ff */
[----:B------:R-:W-:-:S05]  /*14b0*/  @P1 IMAD.MOV R17, RZ, RZ, R22 ;  /* 0x000000ffff111224 */ /* 0x000fca00078e0216 */
[----:B------:R-:W-:-:S13]  /*14c0*/  ISETP.NE.AND P1, PT, R17, RZ, PT ;  /* 0x000000ff1100720c */ /* 0x000fda0003f25270 */
[----:B------:R-:W-:Y:S05]  /*14d0*/  @!P1 BRA `(.L_x_27) ;  /* 0x0000000000289947 */ /* 0x000fea0003800000 */
[--C-:B------:R-:W-:Y:S02]  /*14e0*/  SHF.R.U64 R21, R18, 0x1, R23.reuse ;  /* 0x0000000112157819 */ /* 0x100fe40000001217 */
[C---:B------:R-:W-:Y:S02]  /*14f0*/  LOP3.LUT R18, R17.reuse, 0x3f, RZ, 0xc0, !PT ;  /* 0x0000003f11127812 */ /* 0x040fe400078ec0ff */
[----:B------:R-:W-:Y:S02]  /*1500*/  SHF.R.U32.HI R23, RZ, 0x1, R23 ;  /* 0x00000001ff177819 */ /* 0x000fe40000011617 */
[----:B------:R-:W-:Y:S02]  /*1510*/  LOP3.LUT R20, R17, 0x3f, RZ, 0xc, !PT ;  /* 0x0000003f11147812 */ /* 0x000fe400078e0cff */
[CC--:B------:R-:W-:Y:S02]  /*1520*/  SHF.L.U64.HI R29, R19.reuse, R18.reuse, R16 ;  /* 0x00000012131d7219 */ /* 0x0c0fe40000010210 */
[----:B------:R-:W-:-:S02]  /*1530*/  SHF.L.U32 R18, R19, R18, RZ ;  /* 0x0000001213127219 */ /* 0x000fc400000006ff */
[-CC-:B------:R-:W-:Y:S02]  /*1540*/  SHF.R.U64 R19, R21, R20.reuse, R23.reuse ;  /* 0x0000001415137219 */ /* 0x180fe40000001217 */
[----:B------:R-:W-:Y:S02]  /*1550*/  SHF.R.U32.HI R16, RZ, R20, R23 ;  /* 0x00000014ff107219 */ /* 0x000fe40000011617 */
[----:B------:R-:W-:Y:S02]  /*1560*/  LOP3.LUT R19, R18, R19, RZ, 0xfc, !PT ;  /* 0x0000001312137212 */ /* 0x000fe400078efcff */
[----:B------:R-:W-:-:S07]  /*1570*/  LOP3.LUT R16, R29, R16, RZ, 0xfc, !PT ;  /* 0x000000101d107212 */ /* 0x000fce00078efcff */
.L_x_27:
[----:B------:R-:W-:Y:S05]  /*1580*/  BSYNC.RECONVERGENT B2 ;  /* 0x0000000000027941 */ /* 0x000fea0003800200 */
.L_x_26:
[----:B------:R-:W-:Y:S01]  /*1590*/  IMAD.WIDE.U32 R22, R19, 0x2168c235, RZ ;  /* 0x2168c23513167825 */ /* 0x000fe200078e00ff */
[----:B------:R-:W-:-:S03]  /*15a0*/  SHF.R.U32.HI R15, RZ, 0x1e, R15 ;  /* 0x0000001eff0f7819 */ /* 0x000fc6000001160f */
[----:B------:R-:W-:Y:S01]  /*15b0*/  IMAD.MOV.U32 R20, RZ, RZ, R23 ;  /* 0x000000ffff147224 */ /* 0x000fe200078e0017 */
[----:B------:R-:W-:Y:S01]  /*15c0*/  IADD3 RZ, P1, PT, R22, R22, RZ ;  /* 0x0000001616ff7210 */ /* 0x000fe20007f3e0ff */
[----:B------:R-:W-:Y:S01]  /*15d0*/  IMAD.MOV.U32 R21, RZ, RZ, RZ ;  /* 0x000000ffff157224 */ /* 0x000fe200078e00ff */
[----:B------:R-:W-:Y:S01]  /*15e0*/  LEA.HI R15, R14, R15, RZ, 0x1 ;  /* 0x0000000f0e0f7211 */ /* 0x000fe200078f08ff */
[----:B------:R-:W-:-:S04]  /*15f0*/  IMAD.WIDE.U32 R18, R19, -0x36f0255e, R20 ;  /* 0xc90fdaa213127825 */ /* 0x000fc800078e0014 */
[----:B------:R-:W-:-:S04]  /*1600*/  IMAD.HI.U32 R20, R16, -0x36f0255e, RZ ;  /* 0xc90fdaa210147827 */ /* 0x000fc800078e00ff */
[----:B------:R-:W-:-:S04]  /*1610*/  IMAD.WIDE.U32 R18, P2, R16, 0x2168c235, R18 ;  /* 0x2168c23510127825 */ /* 0x000fc80007840012 */
[----:B------:R-:W-:Y:S01]  /*1620*/  IMAD R21, R16, -0x36f0255e, RZ ;  /* 0xc90fdaa210157824 */ /* 0x000fe200078e02ff */
[----:B------:R-:W-:Y:S01]  /*1630*/  IADD3.X RZ, P1, PT, R18, R18, RZ, P1, !PT ;  /* 0x0000001212ff7210 */ /* 0x000fe20000f3e4ff */
[----:B------:R-:W-:-:S03]  /*1640*/  IMAD.X R16, RZ, RZ, R20, P2 ;  /* 0x000000ffff107224 */ /* 0x000fc600010e0614 */
[----:B------:R-:W-:-:S04]  /*1650*/  IADD3 R19, P2, PT, R21, R19, RZ ;  /* 0x0000001315137210 */ /* 0x000fc80007f5e0ff */
[C---:B------:R-:W-:Y:S01]  /*1660*/  ISETP.GT.U32.AND P3, PT, R19.reuse, RZ, PT ;  /* 0x000000ff1300720c */ /* 0x040fe20003f64070 */
[----:B------:R-:W-:Y:S01]  /*1670*/  IMAD.X R16, RZ, RZ, R16, P2 ;  /* 0x000000ffff107224 */ /* 0x000fe200010e0610 */
[----:B------:R-:W-:-:S04]  /*1680*/  IADD3.X R18, P2, PT, R19, R19, RZ, P1, !PT ;  /* 0x0000001313127210 */ /* 0x000fc80000f5e4ff */
[C---:B------:R-:W-:Y:S01]  /*1690*/  ISETP.GT.AND.EX P1, PT, R16.reuse, RZ, PT, P3 ;  /* 0x000000ff1000720c */ /* 0x040fe20003f24330 */
[----:B------:R-:W-:-:S03]  /*16a0*/  IMAD.X R21, R16, 0x1, R16, P2 ;  /* 0x0000000110157824 */ /* 0x000fc600010e0610 */
[----:B------:R-:W-:Y:S02]  /*16b0*/  SEL R18, R18, R19, P1 ;  /* 0x0000001312127207 */ /* 0x000fe40000800000 */
[----:B------:R-:W-:Y:S02]  /*16c0*/  SEL R19, R21, R16, P1 ;  /* 0x0000001015137207 */ /* 0x000fe40000800000 */
[----:B------:R-:W-:Y:S02]  /*16d0*/  IADD3 R22, P2, PT, R18, 0x1, RZ ;  /* 0x0000000112167810 */ /* 0x000fe40007f5e0ff */
[----:B------:R-:W-:Y:S02]  /*16e0*/  SEL R16, RZ, 0xffffffff, !P1 ;  /* 0xffffffffff107807 */ /* 0x000fe40004800000 */
[----:B------:R-:W-:Y:S01]  /*16f0*/  LOP3.LUT P1, R13, R13, 0x80000000, RZ, 0xc0, !PT ;  /* 0x800000000d0d7812 */ /* 0x000fe2000782c0ff */
[----:B------:R-:W-:Y:S02]  /*1700*/  IMAD.X R19, RZ, RZ, R19, P2 ;  /* 0x000000ffff137224 */ /* 0x000fe400010e0613 */
[----:B------:R-:W-:Y:S01]  /*1710*/  IMAD.IADD R16, R16, 0x1, -R17 ;  /* 0x0000000110107824 */ /* 0x000fe200078e0a11 */
[----:B------:R-:W-:-:S02]  /*1720*/  @!P0 LOP3.LUT R13, R13, 0x80000000, RZ, 0x3c, !PT ;  /* 0x800000000d0d8812 */ /* 0x000fc400078e3cff */
[----:B------:R-:W-:Y:S01]  /*1730*/  SHF.R.U64 R22, R22, 0xa, R19 ;  /* 0x0000000a16167819 */ /* 0x000fe20000001213 */
[----:B------:R-:W-:-:S03]  /*1740*/  IMAD.SHL.U32 R16, R16, 0x100000, RZ ;  /* 0x0010000010107824 */ /* 0x000fc600078e00ff */
[----:B------:R-:W-:-:S03]  /*1750*/  IADD3 R22, P2, PT, R22, 0x1, RZ ;  /* 0x0000000116167810 */ /* 0x000fc60007f5e0ff */
[----:B------:R-:W-:Y:S01]  /*1760*/  @P1 IMAD.MOV R15, RZ, RZ, -R15 ;  /* 0x000000ffff0f1224 */ /* 0x000fe200078e0a0f */
[----:B------:R-:W-:-:S04]  /*1770*/  LEA.HI.X R19, R19, RZ, RZ, 0x16, P2 ;  /* 0x000000ff13137211 */ /* 0x000fc800010fb4ff */
[--C-:B------:R-:W-:Y:S02]  /*1780*/  SHF.R.U64 R22, R22, 0x1, R19.reuse ;  /* 0x0000000116167819 */ /* 0x100fe40000001213 */
[----:B------:R-:W-:Y:S02]  /*1790*/  SHF.R.U32.HI R17, RZ, 0x1, R19 ;  /* 0x00000001ff117819 */ /* 0x000fe40000011613 */
[----:B------:R-:W-:-:S04]  /*17a0*/  IADD3 R22, P2, P3, RZ, RZ, R22 ;  /* 0x000000ffff167210 */ /* 0x000fc80007b5e016 */
[----:B------:R-:W-:-:S04]  /*17b0*/  IADD3.X R14, PT, PT, R16, 0x3fe00000, R17, P2, P3 ;  /* 0x3fe00000100e7810 */ /* 0x000fc800017e6411 */
[----:B------:R-:W-:-:S07]  /*17c0*/  LOP3.LUT R23, R14, R13, RZ, 0xfc, !PT ;  /* 0x0000000d0e177212 */ /* 0x000fce00078efcff */
.L_x_21:
[----:B------:R-:W-:Y:S02]  /*17d0*/  IMAD.MOV.U32 R13, RZ, RZ, 0x0 ;  /* 0x00000000ff0d7424 */ /* 0x000fe400078e00ff */
[----:B------:R-:W-:Y:S02]  /*17e0*/  IMAD.MOV.U32 R24, RZ, RZ, R15 ;  /* 0x000000ffff187224 */ /* 0x000fe400078e000f */
[----:B------:R-:W-:Y:S05]  /*17f0*/  RET.REL.NODEC R12 `(evolve_thermo_gpu) ;  /* 0xffffffe80c007950 */ /* 0x000fea0003c3ffff */
.L_x_28:
[----:B------:R-:W-:-:S00]  /*1800*/  BRA `(.L_x_28) ;  /* 0xfffffffc00fc7947 */ /* 0x000fc0000383ffff */
[----:B------:R-:W-:-:S00]  /*1810*/  NOP ;  /* 0x0000000000007918 */ /* 0x000fc00000000000 */
        /* <DEDUP_REMOVED lines=14> */
.L_x_44:


//--------------------- .text.compute_te_gpu      --------------------------
	.section	.text.compute_te_gpu,"ax",@progbits
	.align	128
        .global         compute_te_gpu
        .type           compute_te_gpu,@function
        .size           compute_te_gpu,(.L_x_45 - compute_te_gpu)
        .other          compute_te_gpu,@"STO_CUDA_ENTRY STV_DEFAULT"
compute_te_gpu:
.text.compute_te_gpu:
[----:B------:R-:W-:Y:S01]  /*0000*/  LDC R1, c[0x0][0x37c] ;  /* 0x0000df00ff017b82 */ /* 0x000fe20000000800 */
[----:B------:R-:W0:Y:S07]  /*0010*/  S2R R0, SR_TID.X ;  /* 0x0000000000007919 */ /* 0x000e2e0000002100 */
[----:B------:R-:W0:Y:S01]  /*0020*/  S2UR UR5, SR_CTAID.X ;  /* 0x00000000000579c3 */ /* 0x000e220000002500 */
[----:B------:R-:W1:Y:S07]  /*0030*/  LDCU UR4, c[0x0][0x398] ;  /* 0x00007300ff0477ac */ /* 0x000e6e0008000800 */
[----:B------:R-:W0:Y:S02]  /*0040*/  LDC R5, c[0x0][0x360] ;  /* 0x0000d800ff057b82 */ /* 0x000e240000000800 */
[----:B0-----:R-:W-:-:S05]  /*0050*/  IMAD R5, R5, UR5, R0 ;  /* 0x0000000505057c24 */ /* 0x001fca000f8e0200 */
[----:B-1----:R-:W-:-:S13]  /*0060*/  ISETP.GE.AND P0, PT, R5, UR4, PT ;  /* 0x0000000405007c0c */ /* 0x002fda000bf06270 */
[----:B------:R-:W-:Y:S05]  /*0070*/  @P0 EXIT ;  /* 0x000000000000094d */ /* 0x000fea0003800000 */
[----:B------:R-:W-:Y:S01]  /*0080*/  UIADD3 UR4, UPT, UPT, UR4, -0x1, URZ ;  /* 0xffffffff04047890 */ /* 0x000fe2000fffe0ff */
[----:B------:R-:W-:Y:S01]  /*0090*/  BSSY.RECONVERGENT B0, `(.L_x_29) ;  /* 0x0000083000007945 */ /* 0x000fe20003800200 */
[----:B------:R-:W0:Y:S01]  /*00a0*/  LDCU.64 UR6, c[0x0][0x358] ;  /* 0x00006b00ff0677ac */ /* 0x000e220008000a00 */
[----:B------:R-:W-:-:S03]  /*00b0*/  CS2R R6, SRZ ;  /* 0x0000000000067805 */ /* 0x000fc6000001ff00 */
[----:B------:R-:W-:-:S04]  /*00c0*/  ISETP.GE.AND P0, PT, R5, UR4, PT ;  /* 0x0000000405007c0c */ /* 0x000fc8000bf06270 */
[----:B------:R-:W-:-:S13]  /*00d0*/  ISETP.LT.OR P0, PT, R5, 0x1, P0 ;  /* 0x000000010500780c */ /* 0x000fda0000701670 */
[----:B0-----:R-:W-:Y:S05]  /*00e0*/  @P0 BRA `(.L_x_30) ;  /* 0x0000000400f40947 */ /* 0x001fea0003800000 */
[----:B------:R-:W0:Y:S08]  /*00f0*/  LDC.64 R2, c[0x0][0x380] ;  /* 0x0000e000ff027b82 */ /* 0x000e300000000a00 */
[----:B------:R-:W1:Y:S01]  /*0100*/  LDC.64 R6, c[0x0][0x388] ;  /* 0x0000e200ff067b82 */ /* 0x000e620000000a00 */
[----:B0-----:R-:W-:-:S06]  /*0110*/  IMAD.WIDE.U32 R2, R5, 0x8, R2 ;  /* 0x0000000805027825 */ /* 0x001fcc00078e0002 */
[----:B------:R-:W2:Y:S01]  /*0120*/  LDG.E.64 R2, desc[UR6][R2.64] ;  /* 0x0000000602027981 */ /* 0x000ea2000c1e1b00 */
[----:B-1----:R-:W-:-:S05]  /*0130*/  IMAD.WIDE.U32 R6, R5, 0x8, R6 ;  /* 0x0000000805067825 */ /* 0x002fca00078e0006 */
[----:B------:R-:W2:Y:S04]  /*0140*/  LDG.E.64 R10, desc[UR6][R6.64+0x8] ;  /* 0x00000806060a7981 */ /* 0x000ea8000c1e1b00 */
[----:B------:R-:W3:Y:S01]  /*0150*/  LDG.E.64 R8, desc[UR6][R6.64] ;  /* 0x0000000606087981 */ /* 0x000ee2000c1e1b00 */
[----:B------:R-:W-:Y:S01]  /*0160*/  UMOV UR4, 0xd2f1a9fc ;  /* 0xd2f1a9fc00047882 */ /* 0x000fe20000000000 */
[----:B------:R-:W-:Y:S01]  /*0170*/  UMOV UR5, 0x3f50624d ;  /* 0x3f50624d00057882 */ /* 0x000fe20000000000 */
[----:B------:R-:W-:Y:S01]  /*0180*/  IMAD.MOV.U32 R12, RZ, RZ, 0x1 ;  /* 0x00000001ff0c7424 */ /* 0x000fe200078e00ff */
[----:B------:R-:W-:Y:S01]  /*0190*/  BSSY.RECONVERGENT B1, `(.L_x_31) ;  /* 0x0000018000017945 */ /* 0x000fe20003800200 */
[----:B--2---:R-:W-:-:S08]  /*01a0*/  DADD R4, R2, -R10 ;  /* 0x0000000002047229 */ /* 0x004fd0000000080a */
[----:B------:R-:W-:-:S06]  /*01b0*/  DADD R4, |R4|, UR4 ;  /* 0x0000000404047e29 */ /* 0x000fcc0008000200 */
[----:B------:R-:W0:Y:S02]  /*01c0*/  MUFU.RCP64H R13, R5 ;  /* 0x00000005000d7308 */ /* 0x000e240000001800 */
[----:B0-----:R-:W-:-:S08]  /*01d0*/  DFMA R14, -R4, R12, 1 ;  /* 0x3ff00000040e742b */ /* 0x001fd0000000010c */
[----:B------:R-:W-:-:S08]  /*01e0*/  DFMA R14, R14, R14, R14 ;  /* 0x0000000e0e0e722b */ /* 0x000fd0000000000e */
[----:B------:R-:W-:Y:S02]  /*01f0*/  DFMA R14, R12, R14, R12 ;  /* 0x0000000e0c0e722b */ /* 0x000fe4000000000c */
[----:B---3--:R-:W-:-:S06]  /*0200*/  DADD R8, R8, -R10 ;  /* 0x0000000008087229 */ /* 0x008fcc000000080a */
[----:B------:R-:W-:Y:S02]  /*0210*/  DFMA R2, -R4, R14, 1 ;  /* 0x3ff000000402742b */ /* 0x000fe4000000010e */
[----:B------:R-:W-:-:S06]  /*0220*/  DADD R8, |R8|, UR4 ;  /* 0x0000000408087e29 */ /* 0x000fcc0008000200 */
[----:B------:R-:W-:-:S08]  /*0230*/  DFMA R2, R14, R2, R14 ;  /* 0x000000020e02722b */ /* 0x000fd0000000000e */
[----:B------:R-:W-:-:S08]  /*0240*/  DMUL R6, R8, R2 ;  /* 0x0000000208067228 */ /* 0x000fd00000000000 */
[----:B------:R-:W-:-:S08]  /*0250*/  DFMA R10, -R4, R6, R8 ;  /* 0x00000006040a722b */ /* 0x000fd00000000108 */
[----:B------:R-:W-:Y:S01]  /*0260*/  DFMA R2, R2, R10, R6 ;  /* 0x0000000a0202722b */ /* 0x000fe20000000006 */
[----:B------:R-:W-:-:S09]  /*0270*/  FSETP.GEU.AND P1, PT, |R9|, 6.5827683646048100446e-37, PT ;  /* 0x036000000900780b */ /* 0x000fd20003f2e200 */
[----:B------:R-:W-:-:S05]  /*0280*/  FFMA R0, RZ, R5, R3 ;  /* 0x00000005ff007223 */ /* 0x000fca0000000003 */
[----:B------:R-:W-:-:S13]  /*0290*/  FSETP.GT.AND P0, PT, |R0|, 1.469367938527859385e-39, PT ;  /* 0x001000000000780b */ /* 0x000fda0003f04200 */
[----:B------:R-:W-:Y:S05]  /*02a0*/  @P0 BRA P1, `(.L_x_32) ;  /* 0x0000000000180947 */ /* 0x000fea0000800000 */
[----:B------:R-:W-:Y:S01]  /*02b0*/  IMAD.MOV.U32 R6, RZ, RZ, R8 ;  /* 0x000000ffff067224 */ /* 0x000fe200078e0008 */
[----:B------:R-:W-:Y:S01]  /*02c0*/  MOV R0, 0x2f0 ;  /* 0x000002f000007802 */ /* 0x000fe20000000f00 */
[----:B------:R-:W-:-:S07]  /*02d0*/  IMAD.MOV.U32 R7, RZ, RZ, R9 ;  /* 0x000000ffff077224 */ /* 0x000fce00078e0009 */
[----:B------:R-:W-:Y:S05]  /*02e0*/  CALL.REL.NOINC `($__internal_0_$__cuda_sm20_div_rn_f64_full) ;  /* 0x0000000400dc7944 */ /* 0x000fea0003c00000 */
[----:B------:R-:W-:Y:S02]  /*02f0*/  IMAD.MOV.U32 R2, RZ, RZ, R10 ;  /* 0x000000ffff027224 */ /* 0x000fe400078e000a */
[----:B------:R-:W-:-:S07]  /*0300*/  IMAD.MOV.U32 R3, RZ, RZ, R11 ;  /* 0x000000ffff037224 */ /* 0x000fce00078e000b */
.L_x_32:
[----:B------:R-:W-:Y:S05]  /*0310*/  BSYNC.RECONVERGENT B1 ;  /* 0x0000000000017941 */ /* 0x000fea0003800200 */
.L_x_31:
[----:B------:R-:W-:Y:S01]  /*0320*/  ISETP.GT.AND P0, PT, R3, 0xfffff, PT ;  /* 0x000fffff0300780c */ /* 0x000fe20003f04270 */
[----:B------:R-:W-:Y:S01]  /*0330*/  IMAD.MOV.U32 R4, RZ, RZ, R2 ;  /* 0x000000ffff047224 */ /* 0x000fe200078e0002 */
[----:B------:R-:W-:Y:S01]  /*0340*/  BSSY.RECONVERGENT B1, `(.L_x_33) ;  /* 0x0000051000017945 */ /* 0x000fe20003800200 */
[----:B------:R-:W-:-:S10]  /*0350*/  IMAD.MOV.U32 R5, RZ, RZ, R3 ;  /* 0x000000ffff057224 */ /* 0x000fd400078e0003 */
[----:B------:R-:W-:-:S10]  /*0360*/  @!P0 DMUL R4, R4, 1.80143985094819840000e+16 ;  /* 0x4350000004048828 */ /* 0x000fd40000000000 */
[----:B------:R-:W-:Y:S02]  /*0370*/  @!P0 IMAD.MOV.U32 R3, RZ, RZ, R5 ;  /* 0x000000ffff038224 */ /* 0x000fe400078e0005 */
[----:B------:R-:W-:Y:S02]  /*0380*/  @!P0 IMAD.MOV.U32 R2, RZ, RZ, R4 ;  /* 0x000000ffff028224 */ /* 0x000fe400078e0004 */
[----:B------:R-:W-:-:S05]  /*0390*/  VIADD R0, R3, 0xffffffff ;  /* 0xffffffff03007836 */ /* 0x000fca0000000000 */
[----:B------:R-:W-:Y:S01]  /*03a0*/  ISETP.GT.U32.AND P1, PT, R0, 0x7feffffe, PT ;  /* 0x7feffffe0000780c */ /* 0x000fe20003f24070 */
[----:B------:R-:W-:Y:S02]  /*03b0*/  IMAD.MOV.U32 R0, RZ, RZ, -0x3ff ;  /* 0xfffffc01ff007424 */ /* 0x000fe400078e00ff */
[----:B------:R-:W-:-:S10]  /*03c0*/  @!P0 IMAD.MOV.U32 R0, RZ, RZ, -0x435 ;  /* 0xfffffbcbff008424 */ /* 0x000fd400078e00ff */
[----:B------:R-:W-:Y:S05]  /*03d0*/  @P1 BRA `(.L_x_34) ;  /* 0x0000000400041947 */ /* 0x000fea0003800000 */
[----:B------:R-:W-:Y:S01]  /*03e0*/  LOP3.LUT R4, R3, 0xfffff, RZ, 0xc0, !PT ;  /* 0x000fffff03047812 */ /* 0x000fe200078ec0ff */
[----:B------:R-:W-:Y:S01]  /*03f0*/  IMAD.MOV.U32 R6, RZ, RZ, RZ ;  /* 0x000000ffff067224 */ /* 0x000fe200078e00ff */
[----:B------:R-:W-:Y:S01]  /*0400*/  UMOV UR4, 0x3ae80f1e ;  /* 0x3ae80f1e00047882 */ /* 0x000fe20000000000 */
[----:B------:R-:W-:Y:S01]  /*0410*/  IMAD.MOV.U32 R14, RZ, RZ, -0x748574fc ;  /* 0x8b7a8b04ff0e7424 */ /* 0x000fe200078e00ff */
[----:B------:R-:W-:Y:S01]  /*0420*/  LOP3.LUT R5, R4, 0x3ff00000, RZ, 0xfc, !PT ;  /* 0x3ff0000004057812 */ /* 0x000fe200078efcff */
[----:B------:R-:W-:Y:S01]  /*0430*/  IMAD.MOV.U32 R4, RZ, RZ, R2 ;  /* 0x000000ffff047224 */ /* 0x000fe200078e0002 */
[----:B------:R-:W-:Y:S01]  /*0440*/  UMOV UR5, 0x3eb1380b ;  /* 0x3eb1380b00057882 */ /* 0x000fe20000000000 */
[----:B------:R-:W-:Y:S01]  /*0450*/  IMAD.MOV.U32 R15, RZ, RZ, 0x3ed0ee25 ;  /* 0x3ed0ee25ff0f7424 */ /* 0x000fe200078e00ff */
[----:B------:R-:W-:Y:S01]  /*0460*/  ISETP.GE.U32.AND P0, PT, R5, 0x3ff6a09f, PT ;  /* 0x3ff6a09f0500780c */ /* 0x000fe20003f06070 */
[----:B------:R-:W-:Y:S01]  /*0470*/  IMAD.MOV.U32 R17, RZ, RZ, 0x43300000 ;  /* 0x43300000ff117424 */ /* 0x000fe200078e00ff */
[----:B------:R-:W-:Y:S01]  /*0480*/  LEA.HI R0, R3, R0, RZ, 0xc ;  /* 0x0000000003007211 */ /* 0x000fe200078f60ff */
[----:B------:R-:W-:Y:S01]  /*0490*/  UMOV UR8, 0x80000000 ;  /* 0x8000000000087882 */ /* 0x000fe20000000000 */
[----:B------:R-:W-:-:S09]  /*04a0*/  UMOV UR9, 0x43300000 ;  /* 0x4330000000097882 */ /* 0x000fd20000000000 */
[----:B------:R-:W-:Y:S02]  /*04b0*/  @P0 VIADD R7, R5, 0xfff00000 ;  /* 0xfff0000005070836 */ /* 0x000fe40000000000 */
[----:B------:R-:W-:Y:S02]  /*04c0*/  @P0 VIADD R0, R0, 0x1 ;  /* 0x0000000100000836 */ /* 0x000fe40000000000 */
[----:B------:R-:W-:-:S03]  /*04d0*/  @P0 IMAD.MOV.U32 R5, RZ, RZ, R7 ;  /* 0x000000ffff050224 */ /* 0x000fc600078e0007 */
[----:B------:R-:W-:-:S03]  /*04e0*/  LOP3.LUT R16, R0, 0x80000000, RZ, 0x3c, !PT ;  /* 0x8000000000107812 */ /* 0x000fc600078e3cff */
[C---:B------:R-:W-:Y:S02]  /*04f0*/  DADD R12, R4.reuse, 1 ;  /* 0x3ff00000040c7429 */ /* 0x040fe40000000000 */
[----:B------:R-:W-:-:S04]  /*0500*/  DADD R4, R4, -1 ;  /* 0xbff0000004047429 */ /* 0x000fc80000000000 */
[----:B------:R-:W0:Y:S02]  /*0510*/  MUFU.RCP64H R7, R13 ;  /* 0x0000000d00077308 */ /* 0x000e240000001800 */
[----:B0-----:R-:W-:-:S08]  /*0520*/  DFMA R8, -R12, R6, 1 ;  /* 0x3ff000000c08742b */ /* 0x001fd00000000106 */
[----:B------:R-:W-:-:S08]  /*0530*/  DFMA R8, R8, R8, R8 ;  /* 0x000000080808722b */ /* 0x000fd00000000008 */
[----:B------:R-:W-:-:S08]  /*0540*/  DFMA R6, R6, R8, R6 ;  /* 0x000000080606722b */ /* 0x000fd00000000006 */
[----:B------:R-:W-:-:S08]  /*0550*/  DMUL R8, R4, R6 ;  /* 0x0000000604087228 */ /* 0x000fd00000000000 */
[----:B------:R-:W-:-:S08]  /*0560*/  DFMA R8, R4, R6, R8 ;  /* 0x000000060408722b */ /* 0x000fd00000000008 */
[----:B------:R-:W-:Y:S02]  /*0570*/  DMUL R10, R8, R8 ;  /* 0x00000008080a7228 */ /* 0x000fe40000000000 */
[----:B------:R-:W-:-:S06]  /*0580*/  DADD R2, R4, -R8 ;  /* 0x0000000004027229 */ /* 0x000fcc0000000808 */
[----:B------:R-:W-:Y:S01]  /*0590*/  DFMA R12, R10, UR4, R14 ;  /* 0x000000040a0c7c2b */ /* 0x000fe2000800000e */
[----:B------:R-:W-:Y:S01]  /*05a0*/  UMOV UR4, 0x9f02676f ;  /* 0x9f02676f00047882 */ /* 0x000fe20000000000 */
[----:B------:R-:W-:Y:S01]  /*05b0*/  UMOV UR5, 0x3ef3b266 ;  /* 0x3ef3b26600057882 */ /* 0x000fe20000000000 */
[----:B------:R-:W-:Y:S02]  /*05c0*/  DADD R14, R2, R2 ;  /* 0x00000000020e7229 */ /* 0x000fe40000000002 */
[----:B------:R-:W-:Y:S01]  /*05d0*/  DADD R2, R16, -UR8 ;  /* 0x8000000810027e29 */ /* 0x000fe20008000000 */
[----:B------:R-:W-:Y:S01]  /*05e0*/  UMOV UR8, 0xfefa39ef ;  /* 0xfefa39ef00087882 */ /* 0x000fe20000000000 */
[----:B------:R-:W-:Y:S01]  /*05f0*/  UMOV UR9, 0x3fe62e42 ;  /* 0x3fe62e4200097882 */ /* 0x000fe20000000000 */
[----:B------:R-:W-:Y:S01]  /*0600*/  DFMA R12, R10, R12, UR4 ;  /* 0x000000040a0c7e2b */ /* 0x000fe2000800000c */
[----:B------:R-:W-:Y:S01]  /*0610*/  UMOV UR4, 0xa9ab0956 ;  /* 0xa9ab095600047882 */ /* 0x000fe20000000000 */
[----:B------:R-:W-:Y:S01]  /*0620*/  UMOV UR5, 0x3f1745cb ;  /* 0x3f1745cb00057882 */ /* 0x000fe20000000000 */
[----:B------:R-:W-:-:S02]  /*0630*/  DFMA R14, R4, -R8, R14 ;  /* 0x80000008040e722b */ /* 0x000fc4000000000e */
[----:B------:R-:W-:-:S03]  /*0640*/  DFMA R4, R2, UR8, R8 ;  /* 0x0000000802047c2b */ /* 0x000fc60008000008 */
[----:B------:R-:W-:Y:S01]  /*0650*/  DFMA R12, R10, R12, UR4 ;  /* 0x000000040a0c7e2b */ /* 0x000fe2000800000c */
[----:B------:R-:W-:Y:S01]  /*0660*/  UMOV UR4, 0x2d1b5154 ;  /* 0x2d1b515400047882 */ /* 0x000fe20000000000 */
[----:B------:R-:W-:Y:S01]  /*0670*/  UMOV UR5, 0x3f3c71c7 ;  /* 0x3f3c71c700057882 */ /* 0x000fe20000000000 */
[----:B------:R-:W-:-:S05]  /*0680*/  DMUL R14, R6, R14 ;  /* 0x0000000e060e7228 */ /* 0x000fca0000000000 */
[----:B------:R-:W-:Y:S01]  /*0690*/  DFMA R12, R10, R12, UR4 ;  /* 0x000000040a0c7e2b */ /* 0x000fe2000800000c */
[----:B------:R-:W-:Y:S01]  /*06a0*/  UMOV UR4, 0x923be72d ;  /* 0x923be72d00047882 */ /* 0x000fe20000000000 */
[----:B------:R-:W-:-:S06]  /*06b0*/  UMOV UR5, 0x3f624924 ;  /* 0x3f62492400057882 */ /* 0x000fcc0000000000 */
        /* <DEDUP_REMOVED lines=8> */
[----:B------:R-:W-:Y:S02]  /*0740*/  UMOV UR5, 0x3fe62e42 ;  /* 0x3fe62e4200057882 */ /* 0x000fe40000000000 */
[----:B------:R-:W-:Y:S01]  /*0750*/  DFMA R16, R2, -UR4, R4 ;  /* 0x8000000402107c2b */ /* 0x000fe20008000004 */
[----:B------:R-:W-:Y:S01]  /*0760*/  UMOV UR4, 0x3b39803f ;  /* 0x3b39803f00047882 */ /* 0x000fe20000000000 */
[----:B------:R-:W-:Y:S02]  /*0770*/  UMOV UR5, 0x3c7abc9e ;  /* 0x3c7abc9e00057882 */ /* 0x000fe40000000000 */
[----:B------:R-:W-:-:S04]  /*0780*/  DMUL R12, R10, R12 ;  /* 0x0000000c0a0c7228 */ /* 0x000fc80000000000 */
[----:B------:R-:W-:-:S04]  /*0790*/  DADD R16, -R8, R16 ;  /* 0x0000000008107229 */ /* 0x000fc80000000110 */
[----:B------:R-:W-:-:S08]  /*07a0*/  DFMA R12, R8, R12, R14 ;  /* 0x0000000c080c722b */ /* 0x000fd0000000000e */
[----:B------:R-:W-:-:S08]  /*07b0*/  DADD R12, R12, -R16 ;  /* 0x000000000c0c7229 */ /* 0x000fd00000000810 */
[----:B------:R-:W-:-:S08]  /*07c0*/  DFMA R12, R2, UR4, R12 ;  /* 0x00000004020c7c2b */ /* 0x000fd0000800000c */
[----:B------:R-:W-:Y:S01]  /*07d0*/  DADD R4, R4, R12 ;  /* 0x0000000004047229 */ /* 0x000fe2000000000c */
[----:B------:R-:W-:Y:S10]  /*07e0*/  BRA `(.L_x_35) ;  /* 0x0000000000187947 */ /* 0x000ff40003800000 */
.L_x_34:
[----:B------:R-:W-:Y:S01]  /*07f0*/  IMAD.MOV.U32 R2, RZ, RZ, 0x0 ;  /* 0x00000000ff027424 */ /* 0x000fe200078e00ff */
[----:B------:R-:W-:Y:S01]  /*0800*/  LOP3.LUT P0, RZ, R5, 0x7fffffff, RZ, 0xc0, !PT ;  /* 0x7fffffff05ff7812 */ /* 0x000fe2000780c0ff */
[----:B------:R-:W-:-:S06]  /*0810*/  IMAD.MOV.U32 R3, RZ, RZ, 0x7ff00000 ;  /* 0x7ff00000ff037424 */ /* 0x000fcc00078e00ff */
[----:B------:R-:W-:-:S10]  /*0820*/  DFMA R2, R4, R2, +INF ;  /* 0x7ff000000402742b */ /* 0x000fd40000000002 */
[----:B------:R-:W-:Y:S02]  /*0830*/  FSEL R4, R2, RZ, P0 ;  /* 0x000000ff02047208 */ /* 0x000fe40000000000 */
[----:B------:R-:W-:-:S07]  /*0840*/  FSEL R5, R3, -QNAN , P0 ;  /* 0xfff0000003057808 */ /* 0x000fce0000000000 */
.L_x_35:
[----:B------:R-:W-:Y:S05]  /*0850*/  BSYNC.RECONVERGENT B1 ;  /* 0x0000000000017941 */ /* 0x000fea0003800200 */
.L_x_33:
[----:B------:R-:W-:Y:S01]  /*0860*/  UMOV UR4, 0xffda0d24 ;  /* 0xffda0d2400047882 */ /* 0x000fe20000000000 */
[----:B------:R-:W-:Y:S02]  /*0870*/  UMOV UR5, 0x3c7777d0 ;  /* 0x3c7777d000057882 */ /* 0x000fe40000000000 */
[----:B------:R-:W-:Y:S01]  /*0880*/  DMUL R6, R4, UR4 ;  /* 0x0000000404067c28 */ /* 0x000fe20008000000 */
[----:B------:R-:W-:Y:S01]  /*0890*/  UMOV UR4, 0x652b82fe ;  /* 0x652b82fe00047882 */ /* 0x000fe20000000000 */
[----:B------:R-:W-:-:S06]  /*08a0*/  UMOV UR5, 0x3ff71547 ;  /* 0x3ff7154700057882 */ /* 0x000fcc0000000000 */
[----:B------:R-:W-:-:S11]  /*08b0*/  DFMA R6, R4, UR4, R6 ;  /* 0x0000000404067c2b */ /* 0x000fd60008000006 */
.L_x_30:
[----:B------:R-:W-:Y:S05]  /*08c0*/  BSYNC.RECONVERGENT B0 ;  /* 0x0000000000007941 */ /* 0x000fea0003800200 */
.L_x_29:
[----:B------:R-:W0:Y:S01]  /*08d0*/  LDCU UR4, c[0x0][0x398] ;  /* 0x00007300ff0477ac */ /* 0x000e220008000800 */
[----:B------:R-:W-:Y:S01]  /*08e0*/  IMAD.MOV.U32 R2, RZ, RZ, 0x1 ;  /* 0x00000001ff027424 */ /* 0x000fe200078e00ff */
[----:B------:R-:W-:Y:S01]  /*08f0*/  FSETP.GEU.AND P1, PT, |R7|, 6.5827683646048100446e-37, PT ;  /* 0x036000000700780b */ /* 0x000fe20003f2e200 */
[----:B------:R-:W-:Y:S01]  /*0900*/  BSSY.RECONVERGENT B0, `(.L_x_36) ;  /* 0x0000012000007945 */ /* 0x000fe20003800200 */
[----:B0-----:R-:W0:Y:S08]  /*0910*/  I2F.F64 R4, UR4 ;  /* 0x0000000400047d12 */ /* 0x001e300008201c00 */
[----:B0-----:R-:W0:Y:S02]  /*0920*/  MUFU.RCP64H R3, R5 ;  /* 0x0000000500037308 */ /* 0x001e240000001800 */
[----:B0-----:R-:W-:-:S08]  /*0930*/  DFMA R8, -R4, R2, 1 ;  /* 0x3ff000000408742b */ /* 0x001fd00000000102 */
[----:B------:R-:W-:-:S08]  /*0940*/  DFMA R8, R8, R8, R8 ;  /* 0x000000080808722b */ /* 0x000fd00000000008 */
[----:B------:R-:W-:-:S08]  /*0950*/  DFMA R8, R2, R8, R2 ;  /* 0x000000080208722b */ /* 0x000fd00000000002 */
[----:B------:R-:W-:-:S08]  /*0960*/  DFMA R2, -R4, R8, 1 ;  /* 0x3ff000000402742b */ /* 0x000fd00000000108 */
[----:B------:R-:W-:-:S08]  /*0970*/  DFMA R2, R8, R2, R8 ;  /* 0x000000020802722b */ /* 0x000fd00000000008 */
[----:B------:R-:W-:-:S08]  /*0980*/  DMUL R8, R2, R6 ;  /* 0x0000000602087228 */ /* 0x000fd00000000000 */
[----:B------:R-:W-:-:S08]  /*0990*/  DFMA R10, -R4, R8, R6 ;  /* 0x00000008040a722b */ /* 0x000fd00000000106 */
[----:B------:R-:W-:-:S10]  /*09a0*/  DFMA R2, R2, R10, R8 ;  /* 0x0000000a0202722b */ /* 0x000fd40000000008 */
[----:B------:R-:W-:-:S05]  /*09b0*/  FFMA R0, RZ, R5, R3 ;  /* 0x00000005ff007223 */ /* 0x000fca0000000003 */
[----:B------:R-:W-:-:S13]  /*09c0*/  FSETP.GT.AND P0, PT, |R0|, 1.469367938527859385e-39, PT ;  /* 0x001000000000780b */ /* 0x000fda0003f04200 */
[----:B------:R-:W-:Y:S05]  /*09d0*/  @P0 BRA P1, `(.L_x_37) ;  /* 0x0000000000100947 */ /* 0x000fea0000800000 */
[----:B------:R-:W-:-:S07]  /*09e0*/  MOV R0, 0xa00 ;  /* 0x00000a0000007802 */ /* 0x000fce0000000f00 */
[----:B------:R-:W-:Y:S05]  /*09f0*/  CALL.REL.NOINC `($__internal_0_$__cuda_sm20_div_rn_f64_full) ;  /* 0x0000000000187944 */ /* 0x000fea0003c00000 */
[----:B------:R-:W-:Y:S02]  /*0a00*/  IMAD.MOV.U32 R2, RZ, RZ, R10 ;  /* 0x000000ffff027224 */ /* 0x000fe400078e000a */
[----:B------:R-:W-:-:S07]  /*0a10*/  IMAD.MOV.U32 R3, RZ, RZ, R11 ;  /* 0x000000ffff037224 */ /* 0x000fce00078e000b */
.L_x_37:
[----:B------:R-:W-:Y:S05]  /*0a20*/  BSYNC.RECONVERGENT B0 ;  /* 0x0000000000007941 */ /* 0x000fea0003800200 */
.L_x_36:
[----:B------:R-:W0:Y:S02]  /*0a30*/  LDC.64 R4, c[0x0][0x390] ;  /* 0x0000e400ff047b82 */ /* 0x000e240000000a00 */
[----:B0-----:R-:W-:Y:S01]  /*0a40*/  REDG.E.ADD.F64.RN.STRONG.GPU desc[UR6][R4.64], R2 ;  /* 0x00000002040079a6 */ /* 0x001fe2000c12ff06 */
[----:B------:R-:W-:Y:S05]  /*0a50*/  EXIT ;  /* 0x000000000000794d */ /* 0x000fea0003800000 */
        .weak           $__internal_0_$__cuda_sm20_div_rn_f64_full
        .type           $__internal_0_$__cuda_sm20_div_rn_f64_full,@function
        .size           $__internal_0_$__cuda_sm20_div_rn_f64_full,(.L_x_45 - $__internal_0_$__cuda_sm20_div_rn_f64_full)
$__internal_0_$__cuda_sm20_div_rn_f64_full:
[C---:B------:R-:W-:Y:S01]  /*0a60*/  FSETP.GEU.AND P0, PT, |R5|.reuse, 1.469367938527859385e-39, PT ;  /* 0x001000000500780b */ /* 0x040fe20003f0e200 */
[----:B------:R-:W-:Y:S01]  /*0a70*/  IMAD.MOV.U32 R8, RZ, RZ, 0x1 ;  /* 0x00000001ff087424 */ /* 0x000fe200078e00ff */
[----:B------:R-:W-:Y:S01]  /*0a80*/  LOP3.LUT R2, R5, 0x800fffff, RZ, 0xc0, !PT ;  /* 0x800fffff05027812 */ /* 0x000fe200078ec0ff */
[----:B------:R-:W-:Y:S01]  /*0a90*/  BSSY.RECONVERGENT B2, `(.L_x_38) ;  /* 0x0000055000027945 */ /* 0x000fe20003800200 */
[C---:B------:R-:W-:Y:S02]  /*0aa0*/  FSETP.GEU.AND P2, PT, |R7|.reuse, 1.469367938527859385e-39, PT ;  /* 0x001000000700780b */ /* 0x040fe40003f4e200 */
[----:B------:R-:W-:Y:S01]  /*0ab0*/  LOP3.LUT R3, R2, 0x3ff00000, RZ, 0xfc, !PT ;  /* 0x3ff0000002037812 */ /* 0x000fe200078efcff */
[----:B------:R-:W-:Y:S01]  /*0ac0*/  IMAD.MOV.U32 R2, RZ, RZ, R4 ;  /* 0x000000ffff027224 */ /* 0x000fe200078e0004 */
[----:B------:R-:W-:-:S05]  /*0ad0*/  LOP3.LUT R10, R7, 0x7ff00000, RZ, 0xc0, !PT ;  /* 0x7ff00000070a7812 */ /* 0x000fca00078ec0ff */
[----:B------:R-:W-:-:S04]  /*0ae0*/  @!P0 DMUL R2, R4, 8.98846567431157953865e+307 ;  /* 0x7fe0000004028828 */ /* 0x000fc80000000000 */
[----:B------:R-:W-:Y:S02]  /*0af0*/  @!P2 LOP3.LUT R11, R5, 0x7ff00000, RZ, 0xc0, !PT ;  /* 0x7ff00000050ba812 */ /* 0x000fe400078ec0ff */
[----:B------:R-:W0:Y:S02]  /*0b00*/  MUFU.RCP64H R9, R3 ;  /* 0x0000000300097308 */ /* 0x000e240000001800 */
[----:B------:R-:W-:Y:S01]  /*0b10*/  @!P2 ISETP.GE.U32.AND P3, PT, R10, R11, PT ;  /* 0x0000000b0a00a20c */ /* 0x000fe20003f66070 */
[----:B------:R-:W-:Y:S01]  /*0b20*/  IMAD.MOV.U32 R11, RZ, RZ, 0x1ca00000 ;  /* 0x1ca00000ff0b7424 */ /* 0x000fe200078e00ff */
[----:B0-----:R-:W-:-:S08]  /*0b30*/  DFMA R12, R8, -R2, 1 ;  /* 0x3ff00000080c742b */ /* 0x001fd00000000802 */
[----:B------:R-:W-:Y:S01]  /*0b40*/  DFMA R14, R12, R12, R12 ;  /* 0x0000000c0c0e722b */ /* 0x000fe2000000000c */
[----:B------:R-:W-:-:S04]  /*0b50*/  LOP3.LUT R13, R5, 0x7ff00000, RZ, 0xc0, !PT ;  /* 0x7ff00000050d7812 */ /* 0x000fc800078ec0ff */
[----:B------:R-:W-:-:S03]  /*0b60*/  ISETP.GE.U32.AND P1, PT, R10, R13, PT ;  /* 0x0000000d0a00720c */ /* 0x000fc60003f26070 */
[----:B------:R-:W-:Y:S01]  /*0b70*/  DFMA R16, R8, R14, R8 ;  /* 0x0000000e0810722b */ /* 0x000fe20000000008 */
[C---:B------:R-:W-:Y:S01]  /*0b80*/  @!P2 SEL R15, R11.reuse, 0x63400000, !P3 ;  /* 0x634000000b0fa807 */ /* 0x040fe20005800000 */
[----:B------:R-:W-:Y:S01]  /*0b90*/  IMAD.MOV.U32 R8, RZ, RZ, R6 ;  /* 0x000000ffff087224 */ /* 0x000fe200078e0006 */
[----:B------:R-:W-:Y:S01]  /*0ba0*/  SEL R9, R11, 0x63400000, !P1 ;  /* 0x634000000b097807 */ /* 0x000fe20004800000 */
[----:B------:R-:W-:Y:S01]  /*0bb0*/  @!P2 IMAD.MOV.U32 R14, RZ, RZ, RZ ;  /* 0x000000ffff0ea224 */ /* 0x000fe200078e00ff */
[--C-:B------:R-:W-:Y:S02]  /*0bc0*/  @!P2 LOP3.LUT R15, R15, 0x80000000, R7.reuse, 0xf8, !PT ;  /* 0x800000000f0fa812 */ /* 0x100fe400078ef807 */
[----:B------:R-:W-:Y:S01]  /*0bd0*/  LOP3.LUT R9, R9, 0x800fffff, R7, 0xf8, !PT ;  /* 0x800fffff09097812 */ /* 0x000fe200078ef807 */
[----:B------:R-:W-:Y:S01]  /*0be0*/  DFMA R18, R16, -R2, 1 ;  /* 0x3ff000001012742b */ /* 0x000fe20000000802 */
[----:B------:R-:W-:-:S06]  /*0bf0*/  @!P2 LOP3.LUT R15, R15, 0x100000, RZ, 0xfc, !PT ;  /* 0x001000000f0fa812 */ /* 0x000fcc00078efcff */
[----:B------:R-:W-:Y:S02]  /*0c00*/  @!P2 DFMA R8, R8, 2, -R14 ;  /* 0x400000000808a82b */ /* 0x000fe4000000080e */
[----:B------:R-:W-:Y:S01]  /*0c10*/  DFMA R14, R16, R18, R16 ;  /* 0x00000012100e722b */ /* 0x000fe20000000010 */
[----:B------:R-:W-:Y:S02]  /*0c20*/  IMAD.MOV.U32 R19, RZ, RZ, R10 ;  /* 0x000000ffff137224 */ /* 0x000fe400078e000a */
[----:B------:R-:W-:Y:S01]  /*0c30*/  IMAD.MOV.U32 R18, RZ, RZ, R13 ;  /* 0x000000ffff127224 */ /* 0x000fe200078e000d */
[----:B------:R-:W-:-:S04]  /*0c40*/  @!P0 LOP3.LUT R18, R3, 0x7ff00000, RZ, 0xc0, !PT ;  /* 0x7ff0000003128812 */ /* 0x000fc800078ec0ff */
[----:B------:R-:W-:Y:S01]  /*0c50*/  @!P2 LOP3.LUT R19, R9, 0x7ff00000, RZ, 0xc0, !PT ;  /* 0x7ff000000913a812 */ /* 0x000fe200078ec0ff */
[----:B------:R-:W-:Y:S01]  /*0c60*/  DMUL R16, R14, R8 ;  /* 0x000000080e107228 */ /* 0x000fe20000000000 */
[----:B------:R-:W-:-:S03]  /*0c70*/  VIADD R21, R18, 0xffffffff ;  /* 0xffffffff12157836 */ /* 0x000fc60000000000 */
[----:B------:R-:W-:-:S04]  /*0c80*/  VIADD R20, R19, 0xffffffff ;  /* 0xffffffff13147836 */ /* 0x000fc80000000000 */
[----:B------:R-:W-:Y:S01]  /*0c90*/  DFMA R12, R16, -R2, R8 ;  /* 0x80000002100c722b */ /* 0x000fe20000000008 */
[----:B------:R-:W-:-:S04]  /*0ca0*/  ISETP.GT.U32.AND P0, PT, R20, 0x7feffffe, PT ;  /* 0x7feffffe1400780c */ /* 0x000fc80003f04070 */
[----:B------:R-:W-:-:S03]  /*0cb0*/  ISETP.GT.U32.OR P0, PT, R21, 0x7feffffe, P0 ;  /* 0x7feffffe1500780c */ /* 0x000fc60000704470 */
[----:B------:R-:W-:-:S10]  /*0cc0*/  DFMA R12, R14, R12, R16 ;  /* 0x0000000c0e0c722b */ /* 0x000fd40000000010 */
[----:B------:R-:W-:Y:S05]  /*0cd0*/  @P0 BRA `(.L_x_39) ;  /* 0x00000000006c0947 */ /* 0x000fea0003800000 */
[----:B------:R-:W-:-:S04]  /*0ce0*/  LOP3.LUT R7, R5, 0x7ff00000, RZ, 0xc0, !PT ;  /* 0x7ff0000005077812 */ /* 0x000fc800078ec0ff */
[CC--:B------:R-:W-:Y:S02]  /*0cf0*/  VIADDMNMX R6, R10.reuse, -R7.reuse, 0xb9600000, !PT ;  /* 0xb96000000a067446 */ /* 0x0c0fe40007800907 */
[----:B------:R-:W-:Y:S02]  /*0d00*/  ISETP.GE.U32.AND P0, PT, R10, R7, PT ;  /* 0x000000070a00720c */ /* 0x000fe40003f06070 */
[----:B------:R-:W-:Y:S02]  /*0d10*/  VIMNMX R6, PT, PT, R6, 0x46a00000, PT ;  /* 0x46a0000006067848 */ /* 0x000fe40003fe0100 */
[----:B------:R-:W-:-:S05]  /*0d20*/  SEL R11, R11, 0x63400000, !P0 ;  /* 0x634000000b0b7807 */ /* 0x000fca0004000000 */
[----:B------:R-:W-:Y:S02]  /*0d30*/  IMAD.IADD R14, R6, 0x1, -R11 ;  /* 0x00000001060e7824 */ /* 0x000fe400078e0a0b */
[----:B------:R-:W-:Y:S02]  /*0d40*/  IMAD.MOV.U32 R6, RZ, RZ, RZ ;  /* 0x000000ffff067224 */ /* 0x000fe400078e00ff */
[----:B------:R-:W-:-:S06]  /*0d50*/  VIADD R7, R14, 0x7fe00000 ;  /* 0x7fe000000e077836 */ /* 0x000fcc0000000000 */
[----:B------:R-:W-:-:S10]  /*0d60*/  DMUL R10, R12, R6 ;  /* 0x000000060c0a7228 */ /* 0x000fd40000000000 */
[----:B------:R-:W-:-:S13]  /*0d70*/  FSETP.GTU.AND P0, PT, |R11|, 1.469367938527859385e-39, PT ;  /* 0x001000000b00780b */ /* 0x000fda0003f0c200 */
[----:B------:R-:W-:Y:S05]  /*0d80*/  @P0 BRA `(.L_x_40) ;  /* 0x0000000000940947 */ /* 0x000fea0003800000 */
[----:B------:R-:W-:Y:S01]  /*0d90*/  DFMA R2, R12, -R2, R8 ;  /* 0x800000020c02722b */ /* 0x000fe20000000008 */
[----:B------:R-:W-:-:S09]  /*0da0*/  IMAD.MOV.U32 R6, RZ, RZ, RZ ;  /* 0x000000ffff067224 */ /* 0x000fd200078e00ff */
[C---:B------:R-:W-:Y:S02]  /*0db0*/  FSETP.NEU.AND P0, PT, R3.reuse, RZ, PT ;  /* 0x000000ff0300720b */ /* 0x040fe40003f0d000 */
[----:B------:R-:W-:-:S04]  /*0dc0*/  LOP3.LUT R5, R3, 0x80000000, R5, 0x48, !PT ;  /* 0x8000000003057812 */ /* 0x000fc800078e4805 */
[----:B------:R-:W-:-:S07]  /*0dd0*/  LOP3.LUT R7, R5, R7, RZ, 0xfc, !PT ;  /* 0x0000000705077212 */ /* 0x000fce00078efcff */
[----:B------:R-:W-:Y:S05]  /*0de0*/  @!P0 BRA `(.L_x_40) ;  /* 0x00000000007c8947 */ /* 0x000fea0003800000 */
[----:B------:R-:W-:Y:S01]  /*0df0*/  IMAD.MOV R3, RZ, RZ, -R14 ;  /* 0x000000ffff037224 */ /* 0x000fe200078e0a0e */
[----:B------:R-:W-:Y:S01]  /*0e00*/  DMUL.RP R6, R12, R6 ;  /* 0x000000060c067228 */ /* 0x000fe20000008000 */
[----:B------:R-:W-:-:S06]  /*0e10*/  IMAD.MOV.U32 R2, RZ, RZ, RZ ;  /* 0x000000ffff027224 */ /* 0x000fcc00078e00ff */
[----:B------:R-:W-:-:S03]  /*0e20*/  DFMA R2, R10, -R2, R12 ;  /* 0x800000020a02722b */ /* 0x000fc6000000000c */
[----:B------:R-:W-:-:S03]  /*0e30*/  LOP3.LUT R5, R7, R5, RZ, 0x3c, !PT ;  /* 0x0000000507057212 */ /* 0x000fc600078e3cff */
[----:B------:R-:W-:-:S04]  /*0e40*/  IADD3 R2, PT, PT, -R14, -0x43300000, RZ ;  /* 0xbcd000000e027810 */ /* 0x000fc80007ffe1ff */
[----:B------:R-:W-:-:S04]  /*0e50*/  FSETP.NEU.AND P0, PT, |R3|, R2, PT ;  /* 0x000000020300720b */ /* 0x000fc80003f0d200 */
[----:B------:R-:W-:Y:S02]  /*0e60*/  FSEL R10, R6, R10, !P0 ;  /* 0x0000000a060a7208 */ /* 0x000fe40004000000 */
[----:B------:R-:W-:Y:S01]  /*0e70*/  FSEL R11, R5, R11, !P0 ;  /* 0x0000000b050b7208 */ /* 0x000fe20004000000 */
[----:B------:R-:W-:Y:S06]  /*0e80*/  BRA `(.L_x_40) ;  /* 0x0000000000547947 */ /* 0x000fec0003800000 */
.L_x_39:
[----:B------:R-:W-:-:S14]  /*0e90*/  DSETP.NAN.AND P0, PT, R6, R6, PT ;  /* 0x000000060600722a */ /* 0x000fdc0003f08000 */
[----:B------:R-:W-:Y:S05]  /*0ea0*/  @P0 BRA `(.L_x_41) ;  /* 0x0000000000440947 */ /* 0x000fea0003800000 */
[----:B------:R-:W-:-:S14]  /*0eb0*/  DSETP.NAN.AND P0, PT, R4, R4, PT ;  /* 0x000000040400722a */ /* 0x000fdc0003f08000 */
[----:B------:R-:W-:Y:S05]  /*0ec0*/  @P0 BRA `(.L_x_42) ;  /* 0x0000000000300947 */ /* 0x000fea0003800000 */
[----:B------:R-:W-:Y:S01]  /*0ed0*/  ISETP.NE.AND P0, PT, R19, R18, PT ;  /* 0x000000121300720c */ /* 0x000fe20003f05270 */
[----:B------:R-:W-:Y:S02]  /*0ee0*/  IMAD.MOV.U32 R10, RZ, RZ, 0x0 ;  /* 0x00000000ff0a7424 */ /* 0x000fe400078e00ff */
[----:B------:R-:W-:-:S10]  /*0ef0*/  IMAD.MOV.U32 R11, RZ, RZ, -0x80000 ;  /* 0xfff80000ff0b7424 */ /* 0x000fd400078e00ff */
[----:B------:R-:W-:Y:S05]  /*0f00*/  @!P0 BRA `(.L_x_40) ;  /* 0x0000000000348947 */ /* 0x000fea0003800000 */
[----:B------:R-:W-:Y:S02]  /*0f10*/  ISETP.NE.AND P0, PT, R19, 0x7ff00000, PT ;  /* 0x7ff000001300780c */ /* 0x000fe40003f05270 */
[----:B------:R-:W-:Y:S02]  /*0f20*/  LOP3.LUT R11, R7, 0x80000000, R5, 0x48, !PT ;  /* 0x80000000070b7812 */ /* 0x000fe400078e4805 */
[----:B------:R-:W-:-:S13]  /*0f30*/  ISETP.EQ.OR P0, PT, R18, RZ, !P0 ;  /* 0x000000ff1200720c */ /* 0x000fda0004702670 */
[----:B------:R-:W-:Y:S01]  /*0f40*/  @P0 LOP3.LUT R2, R11, 0x7ff00000, RZ, 0xfc, !PT ;  /* 0x7ff000000b020812 */ /* 0x000fe200078efcff */
[----:B------:R-:W-:Y:S02]  /*0f50*/  @!P0 IMAD.MOV.U32 R10, RZ, RZ, RZ ;  /* 0x000000ffff0a8224 */ /* 0x000fe400078e00ff */
[----:B------:R-:W-:Y:S02]  /*0f60*/  @P0 IMAD.MOV.U32 R10, RZ, RZ, RZ ;  /* 0x000000ffff0a0224 */ /* 0x000fe400078e00ff */
[----:B------:R-:W-:Y:S01]  /*0f70*/  @P0 IMAD.MOV.U32 R11, RZ, RZ, R2 ;  /* 0x000000ffff0b0224 */ /* 0x000fe200078e0002 */
[----:B------:R-:W-:Y:S06]  /*0f80*/  BRA `(.L_x_40) ;  /* 0x0000000000147947 */ /* 0x000fec0003800000 */
.L_x_42:
[----:B------:R-:W-:Y:S01]  /*0f90*/  LOP3.LUT R11, R5, 0x80000, RZ, 0xfc, !PT ;  /* 0x00080000050b7812 */ /* 0x000fe200078efcff */
[----:B------:R-:W-:Y:S01]  /*0fa0*/  IMAD.MOV.U32 R10, RZ, RZ, R4 ;  /* 0x000000ffff0a7224 */ /* 0x000fe200078e0004 */
[----:B------:R-:W-:Y:S06]  /*0fb0*/  BRA `(.L_x_40) ;  /* 0x0000000000087947 */ /* 0x000fec0003800000 */
.L_x_41:
[----:B------:R-:W-:Y:S01]  /*0fc0*/  LOP3.LUT R11, R7, 0x80000, RZ, 0xfc, !PT ;  /* 0x00080000070b7812 */ /* 0x000fe200078efcff */
[----:B------:R-:W-:-:S07]  /*0fd0*/  IMAD.MOV.U32 R10, RZ, RZ, R6 ;  /* 0x000000ffff0a7224 */ /* 0x000fce00078e0006 */
.L_x_40:
[----:B------:R-:W-:Y:S05]  /*0fe0*/  BSYNC.RECONVERGENT B2 ;  /* 0x0000000000027941 */ /* 0x000fea0003800200 */
.L_x_38:
[----:B------:R-:W-:Y:S02]  /*0ff0*/  IMAD.MOV.U32 R2, RZ, RZ, R0 ;  /* 0x000000ffff027224 */ /* 0x000fe400078e0000 */
[----:B------:R-:W-:-:S04]  /*1000*/  IMAD.MOV.U32 R3, RZ, RZ, 0x0 ;  /* 0x00000000ff037424 */ /* 0x000fc800078e00ff */
[----:B------:R-:W-:Y:S05]  /*1010*/  RET.REL.NODEC R2 `(compute_te_gpu) ;  /* 0xffffffec02f87950 */ /* 0x000fea0003c3ffff */
.L_x_43:
        /* <DEDUP_REMOVED lines=14> */
.L_x_45:


//--------------------- .nv.global.init           --------------------------
	.section	.nv.global.init,"aw",@progbits
	.align	16
.nv.global.init:
	.type		__cudart_sin_cos_coeffs,@object
	.size		__cudart_sin_cos_coeffs,(__cudart_i2opi_d - __cudart_sin_cos_coeffs)
__cudart_sin_cos_coeffs:
        /*0000*/ 	.byte	0x46, 0xd2, 0xb0, 0x2c, 0xf1, 0xe5, 0x5a, 0xbe, 0x92, 0xe3, 0xac, 0x69, 0xe3, 0x1d, 0xc7, 0x3e
        /*0010*/ 	.byte	0xa1, 0x62, 0xdb, 0x19, 0xa0, 0x01, 0x2a, 0xbf, 0x18, 0x08, 0x11, 0x11, 0x11, 0x11, 0x81, 0x3f
        /*0020*/ 	.byte	0x54, 0x55, 0x55, 0x55, 0x55, 0x55, 0xc5, 0xbf, 0x00, 0x00, 0x00, 0x00, 0x00, 0x00, 0x00, 0x00
        /*0030*/ 	.byte	0x00, 0x00, 0x00, 0x00, 0x00, 0x00, 0x00, 0x00, 0x64, 0x81, 0xfd, 0x20, 0x83, 0xff, 0xa8, 0xbd
        /*0040*/ 	.byte	0x28, 0x85, 0xef, 0xc1, 0xa7, 0xee, 0x21, 0x3e, 0xd9, 0xe6, 0x06, 0x8e, 0x4f, 0x7e, 0x92, 0xbe
        /*0050*/ 	.byte	0xe9, 0xbc, 0xdd, 0x19, 0xa0, 0x01, 0xfa, 0x3e, 0x47, 0x5d, 0xc1, 0x16, 0x6c, 0xc1, 0x56, 0xbf
        /*0060*/ 	.byte	0x51, 0x55, 0x55, 0x55, 0x55, 0x55, 0xa5, 0x3f, 0x00, 0x00, 0x00, 0x00, 0x00, 0x00, 0xe0, 0xbf
        /*0070*/ 	.byte	0x00, 0x00, 0x00, 0x00, 0x00, 0x00, 0xf0, 0x3f, 0x00, 0x00, 0x00, 0x00, 0x00, 0x00, 0x00, 0x00
	.type		__cudart_i2opi_d,@object
	.size		__cudart_i2opi_d,(.L_0 - __cudart_i2opi_d)
__cudart_i2opi_d:
        /* <DEDUP_REMOVED lines=9> */
.L_0:


//--------------------- .nv.shared.reserved.0     --------------------------
	.section	.nv.shared.reserved.0,"aw",@nobits
	.weak		__nv_reservedSMEM_offset_0_alias
	.size		__nv_reservedSMEM_offset_0_alias, 0, 64
	.other		__nv_reservedSMEM_offset_0_alias,@"STO_CUDA_RESERVED_SHARED STV_DEFAULT"
__nv_reservedSMEM_offset_0_alias:
	.zero		0
	.zero		64


//--------------------- .nv.constant0.evolve_thermo_gpu --------------------------
	.section	.nv.constant0.evolve_thermo_gpu,"a",@progbits
	.sectionflags	@""
	.align	4
.nv.constant0.evolve_thermo_gpu:
	.zero		920


//--------------------- .nv.constant0.compute_te_gpu --------------------------
	.section	.nv.constant0.compute_te_gpu,"a",@progbits
	.sectionflags	@""
	.align	4
.nv.constant0.compute_te_gpu:
	.zero		924


//--------------------- SYMBOLS --------------------------

	.type		.nv.reservedSmem.offset0,@object
	.size		.nv.reservedSmem.offset0,0x4
